// auto-generated by cutlass_sweep.gemm — config: {"arch": "sm_90", "cluster_m": 8, "cluster_n": 1, "dtype": "int8", "dtype_b": "int8", "layout": "nt", "stages": 0, "tile_k": 32, "tile_m": 256, "tile_n": 128}
#include "cutlass/cutlass.h"
#include "cutlass/gemm/collective/collective_builder.hpp"
#include "cutlass/gemm/device/gemm_universal_adapter.h"
#include "cutlass/gemm/kernel/gemm_universal.hpp"
#include "cutlass/epilogue/collective/collective_builder.hpp"

using ElemA = int8_t;
using ElemB = int8_t;
using ElemCD = int8_t;
using Acc  = int32_t;
using TileShape    = cute::Shape<cute::_256, cute::_128, cute::_32>;
using ClusterShape = cute::Shape<cute::_8, cute::_1, cute::_1>;

using CollectiveEpilogue = typename cutlass::epilogue::collective::CollectiveBuilder<
    cutlass::arch::Sm90, cutlass::arch::OpClassTensorOp,
    TileShape, ClusterShape,
    cutlass::epilogue::collective::EpilogueTileAuto,
    Acc, Acc,
    ElemCD, cutlass::layout::RowMajor, 128 / cutlass::sizeof_bits<ElemCD>::value,
    ElemCD, cutlass::layout::RowMajor, 128 / cutlass::sizeof_bits<ElemCD>::value,
    cutlass::epilogue::collective::EpilogueScheduleAuto
  >::CollectiveOp;

using CollectiveMainloop = typename cutlass::gemm::collective::CollectiveBuilder<
    cutlass::arch::Sm90, cutlass::arch::OpClassTensorOp,
    ElemA, cutlass::layout::RowMajor, 128 / cutlass::sizeof_bits<ElemA>::value,
    ElemB, cutlass::layout::ColumnMajor, 128 / cutlass::sizeof_bits<ElemB>::value,
    Acc,
    TileShape, ClusterShape,
    cutlass::gemm::collective::StageCountAutoCarveout<static_cast<int>(sizeof(typename CollectiveEpilogue::SharedStorage))>,
    cutlass::gemm::collective::KernelScheduleAuto
  >::CollectiveOp;

using GemmKernel = cutlass::gemm::kernel::GemmUniversal<
    cute::Shape<int,int,int,int>,
    CollectiveMainloop,
    CollectiveEpilogue
>;
using Gemm = cutlass::gemm::device::GemmUniversalAdapter<GemmKernel>;

// Force the device kernel symbol into the cubin without needing a host main.
auto* _anchor = &cutlass::device_kernel<GemmKernel>;


// ===== COMPILED SASS (sm_90a) =====

	.target	sm_90a

	.elftype	@"ET_EXEC"


//--------------------- .note.nv.tkinfo           --------------------------
	.section	.note.nv.tkinfo,"",@"SHT_NOTE"
	.sectionflags	@"SHF_NOTE_NV_TKINFO"
	.tkinfo
        /*0018*/ 	.word	0x00000002
        /*0030*/ 	.string	""
        /*0030*/ 	.string	"ptxas"
        /*0030*/ 	.string	"Cuda compilation tools, release 13.0, V13.0.88"
        /*0030*/ 	.string	"Build cuda_13.0.r13.0/compiler.36424714_0"
        /*0030*/ 	.string	"-arch sm_90a -m 64 "



//--------------------- .note.nv.cuinfo           --------------------------
	.section	.note.nv.cuinfo,"",@"SHT_NOTE"
	.sectionflags	@"SHF_NOTE_NV_CUINFO"
        /*0018*/ 	.short	0x0002
        /*001a*/ 	.short	0x005a
        /*001c*/ 	.short	0x0082
	.zero		2


//--------------------- .nv.info                  --------------------------
	.section	.nv.info,"",@"SHT_CUDA_INFO"
	.align	4


	//----- nvinfo : EIATTR_REGCOUNT
	.align		4
        /*0000*/ 	.byte	0x04, 0x2f
        /*0002*/ 	.short	(.L_15 - .L_14)
	.align		4
.L_14:
        /*0004*/ 	.word	index@(_ZN7cutlass13device_kernelINS_4gemm6kernel13GemmUniversalIN4cute5tupleIJiiiiEEENS1_10collective13CollectiveMmaINS1_34MainloopSm90TmaGmmaWarpSpecializedILi18ENS5_IJNS4_1CILi8EEENSA_ILi1EEESC_EEENS1_35KernelTmaWarpSpecializedCooperativeEEENS5_IJNSA_ILi256EEENSA_ILi128EEENSA_ILi32EEEEEEaNS5_IJlSC_lEEEaSK_NS4_8TiledMMAINS4_8MMA_AtomIJNS4_4SM904GMMA27MMA_64x128x32_S32S8S8_SS_TNEEEENS4_6LayoutINS5_IJNSA_ILi2EEESC_SC_EEENS5_IJSC_NSA_ILi0EEESU_EEEEENS5_IJNS4_10UnderscoreESX_SX_EEEEENS4_13SM90_TMA_LOADENS4_14ComposedLayoutINS4_7SwizzleILi1ELi4ELi3EEENS4_18smem_ptr_flag_bitsILi8EEENSR_INS5_IJSB_SI_EEENS5_IJSI_SC_EEEEEEEvNS4_8identityENS4_23SM90_TMA_LOAD_MULTICASTES19_vS1A_EENS_8epilogue10collective6detail29Sm90TmaWarpSpecializedAdapterINS1E_15DefaultEpilogueIaSK_SK_NS1D_6thread17LinearCombinationIaLi1EiiLNS1I_9ScaleType4KindE0ELNS_15FloatRoundStyleE2EaEENS1_15EpilogueDefaultEEEEEvvEEEEvNT_6ParamsE)
        /*0008*/ 	.word	0x000000a8


	//----- nvinfo : EIATTR_FRAME_SIZE
	.align		4
.L_15:
        /*000c*/ 	.byte	0x04, 0x11
        /*000e*/ 	.short	(.L_17 - .L_16)
	.align		4
.L_16:
        /*0010*/ 	.word	index@(_ZN7cutlass13device_kernelINS_4gemm6kernel13GemmUniversalIN4cute5tupleIJiiiiEEENS1_10collective13CollectiveMmaINS1_34MainloopSm90TmaGmmaWarpSpecializedILi18ENS5_IJNS4_1CILi8EEENSA_ILi1EEESC_EEENS1_35KernelTmaWarpSpecializedCooperativeEEENS5_IJNSA_ILi256EEENSA_ILi128EEENSA_ILi32EEEEEEaNS5_IJlSC_lEEEaSK_NS4_8TiledMMAINS4_8MMA_AtomIJNS4_4SM904GMMA27MMA_64x128x32_S32S8S8_SS_TNEEEENS4_6LayoutINS5_IJNSA_ILi2EEESC_SC_EEENS5_IJSC_NSA_ILi0EEESU_EEEEENS5_IJNS4_10UnderscoreESX_SX_EEEEENS4_13SM90_TMA_LOADENS4_14ComposedLayoutINS4_7SwizzleILi1ELi4ELi3EEENS4_18smem_ptr_flag_bitsILi8EEENSR_INS5_IJSB_SI_EEENS5_IJSI_SC_EEEEEEEvNS4_8identityENS4_23SM90_TMA_LOAD_MULTICASTES19_vS1A_EENS_8epilogue10collective6detail29Sm90TmaWarpSpecializedAdapterINS1E_15DefaultEpilogueIaSK_SK_NS1D_6thread17LinearCombinationIaLi1EiiLNS1I_9ScaleType4KindE0ELNS_15FloatRoundStyleE2EaEENS1_15EpilogueDefaultEEEEEvvEEEEvNT_6ParamsE)
        /*0014*/ 	.word	0x00000000


	//----- nvinfo : EIATTR_MIN_STACK_SIZE
	.align		4
.L_17:
        /*0018*/ 	.byte	0x04, 0x12
        /*001a*/ 	.short	(.L_19 - .L_18)
	.align		4
.L_18:
        /*001c*/ 	.word	index@(_ZN7cutlass13device_kernelINS_4gemm6kernel13GemmUniversalIN4cute5tupleIJiiiiEEENS1_10collective13CollectiveMmaINS1_34MainloopSm90TmaGmmaWarpSpecializedILi18ENS5_IJNS4_1CILi8EEENSA_ILi1EEESC_EEENS1_35KernelTmaWarpSpecializedCooperativeEEENS5_IJNSA_ILi256EEENSA_ILi128EEENSA_ILi32EEEEEEaNS5_IJlSC_lEEEaSK_NS4_8TiledMMAINS4_8MMA_AtomIJNS4_4SM904GMMA27MMA_64x128x32_S32S8S8_SS_TNEEEENS4_6LayoutINS5_IJNSA_ILi2EEESC_SC_EEENS5_IJSC_NSA_ILi0EEESU_EEEEENS5_IJNS4_10UnderscoreESX_SX_EEEEENS4_13SM90_TMA_LOADENS4_14ComposedLayoutINS4_7SwizzleILi1ELi4ELi3EEENS4_18smem_ptr_flag_bitsILi8EEENSR_INS5_IJSB_SI_EEENS5_IJSI_SC_EEEEEEEvNS4_8identityENS4_23SM90_TMA_LOAD_MULTICASTES19_vS1A_EENS_8epilogue10collective6detail29Sm90TmaWarpSpecializedAdapterINS1E_15DefaultEpilogueIaSK_SK_NS1D_6thread17LinearCombinationIaLi1EiiLNS1I_9ScaleType4KindE0ELNS_15FloatRoundStyleE2EaEENS1_15EpilogueDefaultEEEEEvvEEEEvNT_6ParamsE)
        /*0020*/ 	.word	0x00000000
.L_19:


//--------------------- .nv.compat                --------------------------
	.section	.nv.compat,"",@"SHT_CUDA_COMPAT_INFO"
	.align	4
        /*0000*/ 	.byte	0x02, 0x09, 0x01, 0x00, 0x02, 0x02, 0x04, 0x00, 0x02, 0x05, 0x05, 0x00, 0x03, 0x07, 0x01, 0x01
        /*0010*/ 	.byte	0x02, 0x03, 0x01, 0x00, 0x02, 0x06, 0x01, 0x00, 0x04, 0x0b, 0x08, 0x00, 0x00, 0x00, 0x00, 0x00
        /*0020*/ 	.byte	0x00, 0x00, 0x00, 0x00


//--------------------- .nv.info._ZN7cutlass13device_kernelINS_4gemm6kernel13GemmUniversalIN4cute5tupleIJiiiiEEENS1_10collective13CollectiveMmaINS1_34MainloopSm90TmaGmmaWarpSpecializedILi18ENS5_IJNS4_1CILi8EEENSA_ILi1EEESC_EEENS1_35KernelTmaWarpSpecializedCooperativeEEENS5_IJNSA_ILi256EEENSA_ILi128EEENSA_ILi32EEEEEEaNS5_IJlSC_lEEEaSK_NS4_8TiledMMAINS4_8MMA_AtomIJNS4_4SM904GMMA27MMA_64x128x32_S32S8S8_SS_TNEEEENS4_6LayoutINS5_IJNSA_ILi2EEESC_SC_EEENS5_IJSC_NSA_ILi0EEESU_EEEEENS5_IJNS4_10UnderscoreESX_SX_EEEEENS4_13SM90_TMA_LOADENS4_14ComposedLayoutINS4_7SwizzleILi1ELi4ELi3EEENS4_18smem_ptr_flag_bitsILi8EEENSR_INS5_IJSB_SI_EEENS5_IJSI_SC_EEEEEEEvNS4_8identityENS4_23SM90_TMA_LOAD_MULTICASTES19_vS1A_EENS_8epilogue10collective6detail29Sm90TmaWarpSpecializedAdapterINS1E_15DefaultEpilogueIaSK_SK_NS1D_6thread17LinearCombinationIaLi1EiiLNS1I_9ScaleType4KindE0ELNS_15FloatRoundStyleE2EaEENS1_15EpilogueDefaultEEEEEvvEEEEvNT_6ParamsE --------------------------
	.section	.nv.info._ZN7cutlass13device_kernelINS_4gemm6kernel13GemmUniversalIN4cute5tupleIJiiiiEEENS1_10collective13CollectiveMmaINS1_34MainloopSm90TmaGmmaWarpSpecializedILi18ENS5_IJNS4_1CILi8EEENSA_ILi1EEESC_EEENS1_35KernelTmaWarpSpecializedCooperativeEEENS5_IJNSA_ILi256EEENSA_ILi128EEENSA_ILi32EEEEEEaNS5_IJlSC_lEEEaSK_NS4_8TiledMMAINS4_8MMA_AtomIJNS4_4SM904GMMA27MMA_64x128x32_S32S8S8_SS_TNEEEENS4_6LayoutINS5_IJNSA_ILi2EEESC_SC_EEENS5_IJSC_NSA_ILi0EEESU_EEEEENS5_IJNS4_10UnderscoreESX_SX_EEEEENS4_13SM90_TMA_LOADENS4_14ComposedLayoutINS4_7SwizzleILi1ELi4ELi3EEENS4_18smem_ptr_flag_bitsILi8EEENSR_INS5_IJSB_SI_EEENS5_IJSI_SC_EEEEEEEvNS4_8identityENS4_23SM90_TMA_LOAD_MULTICASTES19_vS1A_EENS_8epilogue10collective6detail29Sm90TmaWarpSpecializedAdapterINS1E_15DefaultEpilogueIaSK_SK_NS1D_6thread17LinearCombinationIaLi1EiiLNS1I_9ScaleType4KindE0ELNS_15FloatRoundStyleE2EaEENS1_15EpilogueDefaultEEEEEvvEEEEvNT_6ParamsE,"",@"SHT_CUDA_INFO"
	.sectionflags	@""
	.align	4


	//----- nvinfo : EIATTR_CUDA_API_VERSION
	.align		4
        /*0000*/ 	.byte	0x04, 0x37
        /*0002*/ 	.short	(.L_21 - .L_20)
.L_20:
        /*0004*/ 	.word	0x00000082


	//----- nvinfo : EIATTR_KPARAM_INFO
	.align		4
.L_21:
        /*0008*/ 	.byte	0x04, 0x17
        /*000a*/ 	.short	(.L_23 - .L_22)
.L_22:
        /*000c*/ 	.word	0x00000000
        /*0010*/ 	.short	0x0000
        /*0012*/ 	.short	0x0070
        /*0014*/ 	.byte	0x00, 0xf0, 0x01, 0x10


	//----- nvinfo : EIATTR_SPARSE_MMA_MASK
	.align		4
.L_23:
        /*0018*/ 	.byte	0x03, 0x50
        /*001a*/ 	.short	0x0000


	//----- nvinfo : EIATTR_MAXREG_COUNT
	.align		4
        /*001c*/ 	.byte	0x03, 0x1b
        /*001e*/ 	.short	0x00a8


	//----- nvinfo : EIATTR_NUM_BARRIERS
	.align		4
        /*0020*/ 	.byte	0x02, 0x4c
        /*0022*/ 	.byte	0x01
	.zero		1


	//----- nvinfo : EIATTR_EXTERNS
	.align		4
        /*0024*/ 	.byte	0x04, 0x0f
        /*0026*/ 	.short	(.L_25 - .L_24)


	//   ....[0]....
	.align		4
.L_24:
        /*0028*/ 	.word	index@(__assertfail)


	//----- nvinfo : EIATTR_MERCURY_ISA_VERSION
	.align		4
.L_25:
        /*002c*/ 	.byte	0x03, 0x5f
        /*002e*/ 	.short	0x0101


	//----- nvinfo : EIATTR_INT_WARP_WIDE_INSTR_OFFSETS
	.align		4
        /*0030*/ 	.byte	0x04, 0x31
        /*0032*/ 	.short	(.L_27 - .L_26)


	//   ....[0]....
.L_26:
        /*0034*/ 	.word	0x000006b0


	//   ....[1]....
        /*0038*/ 	.word	0x000006c0


	//   ....[2]....
        /*003c*/ 	.word	0x00000840


	//----- nvinfo : EIATTR_COOP_GROUP_MASK_REGIDS
	.align		4
.L_27:
        /*0040*/ 	.byte	0x04, 0x29
        /*0042*/ 	.short	(.L_29 - .L_28)


	//   ....[0]....
.L_28:
        /*0044*/ 	.word	0xffffffff


	//   ....[1]....
        /*0048*/ 	.word	0xffffffff


	//   ....[2]....
        /*004c*/ 	.word	0xffffffff


	//   ....[3]....
        /*0050*/ 	.word	0xffffffff


	//   ....[4]....
        /*0054*/ 	.word	0xffffffff


	//   ....[5]....
        /*0058*/ 	.word	0xffffffff


	//----- nvinfo : EIATTR_COOP_GROUP_INSTR_OFFSETS
	.align		4
.L_29:
        /*005c*/ 	.byte	0x04, 0x28
        /*005e*/ 	.short	(.L_31 - .L_30)


	//   ....[0]....
.L_30:
        /*0060*/ 	.word	0x00000060


	//   ....[1]....
        /*0064*/ 	.word	0x00000070


	//   ....[2]....
        /*0068*/ 	.word	0x00000130


	//   ....[3]....
        /*006c*/ 	.word	0x000004e0


	//   ....[4]....
        /*0070*/ 	.word	0x000009e0


	//   ....[5]....
        /*0074*/ 	.word	0x00001420


	//----- nvinfo : EIATTR_REG_RECONFIG
	.align		4
.L_31:
        /*0078*/ 	.byte	0x01, 0x54
	.zero		2


	//----- nvinfo : EIATTR_SYSCALL_OFFSETS
	.align		4
        /*007c*/ 	.byte	0x04, 0x46
        /*007e*/ 	.short	(.L_33 - .L_32)


	//   ....[0]....
.L_32:
        /*0080*/ 	.word	0x000015f0


	//----- nvinfo : EIATTR_MBARRIER_INSTR_OFFSETS
	.align		4
.L_33:
        /*0084*/ 	.byte	0x04, 0x39
        /*0086*/ 	.short	(.L_35 - .L_34)


	//   ....[0]....
.L_34:
        /*0088*/ 	.word	0x00000280
        /*008c*/ 	.word	0x000000ff
        /*0090*/ 	.word	0x00000000
        /*0094*/ 	.short	0x0100
        /*0096*/ 	.byte	0x08
	.zero		1


	//   ....[1]....
        /*0098*/ 	.word	0x00000290
        /*009c*/ 	.word	0x000000ff
        /*00a0*/ 	.word	0x00000090
        /*00a4*/ 	.short	0x0100
        /*00a6*/ 	.byte	0x08
	.zero		1


	//   ....[2]....
        /*00a8*/ 	.word	0x000002a0
        /*00ac*/ 	.word	0x000000ff
        /*00b0*/ 	.word	0x00000008
        /*00b4*/ 	.short	0x0100
        /*00b6*/ 	.byte	0x08
	.zero		1


	//   ....[3]....
        /*00b8*/ 	.word	0x000002b0
        /*00bc*/ 	.word	0x000000ff
        /*00c0*/ 	.word	0x00000098
        /*00c4*/ 	.short	0x0100
        /*00c6*/ 	.byte	0x08
	.zero		1


	//   ....[4]....
        /*00c8*/ 	.word	0x000002c0
        /*00cc*/ 	.word	0x000000ff
        /*00d0*/ 	.word	0x00000010
        /*00d4*/ 	.short	0x0100
        /*00d6*/ 	.byte	0x08
	.zero		1


	//   ....[5]....
        /*00d8*/ 	.word	0x000002d0
        /*00dc*/ 	.word	0x000000ff
        /*00e0*/ 	.word	0x000000a0
        /*00e4*/ 	.short	0x0100
        /*00e6*/ 	.byte	0x08
	.zero		1


	//   ....[6]....
        /*00e8*/ 	.word	0x000002e0
        /*00ec*/ 	.word	0x000000ff
        /*00f0*/ 	.word	0x00000018
        /*00f4*/ 	.short	0x0100
        /*00f6*/ 	.byte	0x08
	.zero		1


	//   ....[7]....
        /*00f8*/ 	.word	0x000002f0
        /*00fc*/ 	.word	0x000000ff
        /*0100*/ 	.word	0x000000a8
        /*0104*/ 	.short	0x0100
        /*0106*/ 	.byte	0x08
	.zero		1


	//   ....[8]....
        /*0108*/ 	.word	0x00000300
        /*010c*/ 	.word	0x000000ff
        /*0110*/ 	.word	0x00000020
        /*0114*/ 	.short	0x0100
        /*0116*/ 	.byte	0x08
	.zero		1


	//   ....[9]....
        /*0118*/ 	.word	0x00000310
        /*011c*/ 	.word	0x000000ff
        /*0120*/ 	.word	0x000000b0
        /*0124*/ 	.short	0x0100
        /*0126*/ 	.byte	0x08
	.zero		1


	//   ....[10]....
        /*0128*/ 	.word	0x00000320
        /*012c*/ 	.word	0x000000ff
        /*0130*/ 	.word	0x00000028
        /*0134*/ 	.short	0x0100
        /*0136*/ 	.byte	0x08
	.zero		1


	//   ....[11]....
        /*0138*/ 	.word	0x00000330
        /*013c*/ 	.word	0x000000ff
        /*0140*/ 	.word	0x000000b8
        /*0144*/ 	.short	0x0100
        /*0146*/ 	.byte	0x08
	.zero		1


	//   ....[12]....
        /*0148*/ 	.word	0x00000340
        /*014c*/ 	.word	0x000000ff
        /*0150*/ 	.word	0x00000030
        /*0154*/ 	.short	0x0100
        /*0156*/ 	.byte	0x08
	.zero		1


	//   ....[13]....
        /*0158*/ 	.word	0x00000350
        /*015c*/ 	.word	0x000000ff
        /*0160*/ 	.word	0x000000c0
        /*0164*/ 	.short	0x0100
        /*0166*/ 	.byte	0x08
	.zero		1


	//   ....[14]....
        /*0168*/ 	.word	0x00000360
        /*016c*/ 	.word	0x000000ff
        /*0170*/ 	.word	0x00000038
        /*0174*/ 	.short	0x0100
        /*0176*/ 	.byte	0x08
	.zero		1


	//   ....[15]....
        /*0178*/ 	.word	0x00000370
        /*017c*/ 	.word	0x000000ff
        /*0180*/ 	.word	0x000000c8
        /*0184*/ 	.short	0x0100
        /*0186*/ 	.byte	0x08
	.zero		1


	//   ....[16]....
        /*0188*/ 	.word	0x00000380
        /*018c*/ 	.word	0x000000ff
        /*0190*/ 	.word	0x00000040
        /*0194*/ 	.short	0x0100
        /*0196*/ 	.byte	0x08
	.zero		1


	//   ....[17]....
        /*0198*/ 	.word	0x00000390
        /*019c*/ 	.word	0x000000ff
        /*01a0*/ 	.word	0x000000d0
        /*01a4*/ 	.short	0x0100
        /*01a6*/ 	.byte	0x08
	.zero		1


	//   ....[18]....
        /*01a8*/ 	.word	0x000003a0
        /*01ac*/ 	.word	0x000000ff
        /*01b0*/ 	.word	0x00000048
        /*01b4*/ 	.short	0x0100
        /*01b6*/ 	.byte	0x08
	.zero		1


	//   ....[19]....
        /*01b8*/ 	.word	0x000003b0
        /*01bc*/ 	.word	0x000000ff
        /*01c0*/ 	.word	0x000000d8
        /*01c4*/ 	.short	0x0100
        /*01c6*/ 	.byte	0x08
	.zero		1


	//   ....[20]....
        /*01c8*/ 	.word	0x000003c0
        /*01cc*/ 	.word	0x000000ff
        /*01d0*/ 	.word	0x00000050
        /*01d4*/ 	.short	0x0100
        /*01d6*/ 	.byte	0x08
	.zero		1


	//   ....[21]....
        /*01d8*/ 	.word	0x000003d0
        /*01dc*/ 	.word	0x000000ff
        /*01e0*/ 	.word	0x000000e0
        /*01e4*/ 	.short	0x0100
        /*01e6*/ 	.byte	0x08
	.zero		1


	//   ....[22]....
        /*01e8*/ 	.word	0x000003e0
        /*01ec*/ 	.word	0x000000ff
        /*01f0*/ 	.word	0x00000058
        /*01f4*/ 	.short	0x0100
        /*01f6*/ 	.byte	0x08
	.zero		1


	//   ....[23]....
        /*01f8*/ 	.word	0x000003f0
        /*01fc*/ 	.word	0x000000ff
        /*0200*/ 	.word	0x000000e8
        /*0204*/ 	.short	0x0100
        /*0206*/ 	.byte	0x08
	.zero		1


	//   ....[24]....
        /*0208*/ 	.word	0x00000400
        /*020c*/ 	.word	0x000000ff
        /*0210*/ 	.word	0x00000060
        /*0214*/ 	.short	0x0100
        /*0216*/ 	.byte	0x08
	.zero		1


	//   ....[25]....
        /*0218*/ 	.word	0x00000410
        /*021c*/ 	.word	0x000000ff
        /*0220*/ 	.word	0x000000f0
        /*0224*/ 	.short	0x0100
        /*0226*/ 	.byte	0x08
	.zero		1


	//   ....[26]....
        /*0228*/ 	.word	0x00000420
        /*022c*/ 	.word	0x000000ff
        /*0230*/ 	.word	0x00000068
        /*0234*/ 	.short	0x0100
        /*0236*/ 	.byte	0x08
	.zero		1


	//   ....[27]....
        /*0238*/ 	.word	0x00000430
        /*023c*/ 	.word	0x000000ff
        /*0240*/ 	.word	0x000000f8
        /*0244*/ 	.short	0x0100
        /*0246*/ 	.byte	0x08
	.zero		1


	//   ....[28]....
        /*0248*/ 	.word	0x00000440
        /*024c*/ 	.word	0x000000ff
        /*0250*/ 	.word	0x00000070
        /*0254*/ 	.short	0x0100
        /*0256*/ 	.byte	0x08
	.zero		1


	//   ....[29]....
        /*0258*/ 	.word	0x00000450
        /*025c*/ 	.word	0x000000ff
        /*0260*/ 	.word	0x00000100
        /*0264*/ 	.short	0x0100
        /*0266*/ 	.byte	0x08
	.zero		1


	//   ....[30]....
        /*0268*/ 	.word	0x00000460
        /*026c*/ 	.word	0x000000ff
        /*0270*/ 	.word	0x00000078
        /*0274*/ 	.short	0x0100
        /*0276*/ 	.byte	0x08
	.zero		1


	//   ....[31]....
        /*0278*/ 	.word	0x00000470
        /*027c*/ 	.word	0x000000ff
        /*0280*/ 	.word	0x00000108
        /*0284*/ 	.short	0x0100
        /*0286*/ 	.byte	0x08
	.zero		1


	//   ....[32]....
        /*0288*/ 	.word	0x00000480
        /*028c*/ 	.word	0x000000ff
        /*0290*/ 	.word	0x00000080
        /*0294*/ 	.short	0x0100
        /*0296*/ 	.byte	0x08
	.zero		1


	//   ....[33]....
        /*0298*/ 	.word	0x00000490
        /*029c*/ 	.word	0x000000ff
        /*02a0*/ 	.word	0x00000110
        /*02a4*/ 	.short	0x0100
        /*02a6*/ 	.byte	0x08
	.zero		1


	//   ....[34]....
        /*02a8*/ 	.word	0x000004a0
        /*02ac*/ 	.word	0x000000ff
        /*02b0*/ 	.word	0x00000088
        /*02b4*/ 	.short	0x0100
        /*02b6*/ 	.byte	0x08
	.zero		1


	//   ....[35]....
        /*02b8*/ 	.word	0x000004b0
        /*02bc*/ 	.word	0x000000ff
        /*02c0*/ 	.word	0x00000118
        /*02c4*/ 	.short	0x0100
        /*02c6*/ 	.byte	0x08
	.zero		1


	//   ....[36]....
        /*02c8*/ 	.word	0x000008e0
        /*02cc*/ 	.word	0x000000ff
        /*02d0*/ 	.word	0x00000130
        /*02d4*/ 	.short	0x0100
        /*02d6*/ 	.byte	0x06
	.zero		1


	//   ....[37]....
        /*02d8*/ 	.word	0x00000970
        /*02dc*/ 	.word	0x000000ff
        /*02e0*/ 	.word	0x00000138
        /*02e4*/ 	.short	0x0100
        /*02e6*/ 	.byte	0x06
	.zero		1


	//   ....[38]....
        /*02e8*/ 	.word	0x000016c0
        /*02ec*/ 	.word	0x00000003
        /*02f0*/ 	.word	0x00000000
        /*02f4*/ 	.short	0x010a
        /*02f6*/ 	.byte	0x3f
	.zero		1


	//   ....[39]....
        /*02f8*/ 	.word	0x00001700
        /*02fc*/ 	.word	0x00000003
        /*0300*/ 	.word	0x00000000
        /*0304*/ 	.short	0x010a
        /*0306*/ 	.byte	0x3f
	.zero		1


	//   ....[40]....
        /*0308*/ 	.word	0x000019a0
        /*030c*/ 	.word	0x00000005
        /*0310*/ 	.word	0x00000000
        /*0314*/ 	.short	0x010a
        /*0316*/ 	.byte	0x3f
	.zero		1


	//   ....[41]....
        /*0318*/ 	.word	0x000019e0
        /*031c*/ 	.word	0x00000005
        /*0320*/ 	.word	0x00000000
        /*0324*/ 	.short	0x010a
        /*0326*/ 	.byte	0x3f
	.zero		1


	//   ....[42]....
        /*0328*/ 	.word	0x00001b20
        /*032c*/ 	.word	0x00000005
        /*0330*/ 	.word	0x00000000
        /*0334*/ 	.short	0x0101
        /*0336*/ 	.byte	0x3f
	.zero		1


	//   ....[43]....
        /*0338*/ 	.word	0x00001d40
        /*033c*/ 	.word	0x00000003
        /*0340*/ 	.word	0x00000000
        /*0344*/ 	.short	0x0101
        /*0346*/ 	.byte	0x3f
	.zero		1


	//   ....[44]....
        /*0348*/ 	.word	0x00009390
        /*034c*/ 	.word	0x00000017
        /*0350*/ 	.word	0x00000090
        /*0354*/ 	.short	0x010a
        /*0356*/ 	.byte	0x3f
	.zero		1


	//   ....[45]....
        /*0358*/ 	.word	0x00009700
        /*035c*/ 	.word	0x00000003
        /*0360*/ 	.word	0x00000138
        /*0364*/ 	.short	0x0101
        /*0366*/ 	.byte	0x3f
	.zero		1


	//   ....[46]....
        /*0368*/ 	.word	0x00009e60
        /*036c*/ 	.word	0x00000007
        /*0370*/ 	.word	0x00000000
        /*0374*/ 	.short	0x010a
        /*0376*/ 	.byte	0x3f
	.zero		1


	//   ....[47]....
        /*0378*/ 	.word	0x00009ee0
        /*037c*/ 	.word	0x00000008
        /*0380*/ 	.word	0x00000000
        /*0384*/ 	.short	0x010a
        /*0386*/ 	.byte	0x3f
	.zero		1


	//   ....[48]....
        /*0388*/ 	.word	0x00009f70
        /*038c*/ 	.word	0x00000009
        /*0390*/ 	.word	0x00000000
        /*0394*/ 	.short	0x010a
        /*0396*/ 	.byte	0x3f
	.zero		1


	//   ....[49]....
        /*0398*/ 	.word	0x0000a000
        /*039c*/ 	.word	0x00000008
        /*03a0*/ 	.word	0x00000000
        /*03a4*/ 	.short	0x010a
        /*03a6*/ 	.byte	0x3f
	.zero		1


	//   ....[50]....
        /*03a8*/ 	.word	0x0000a090
        /*03ac*/ 	.word	0x00000009
        /*03b0*/ 	.word	0x00000000
        /*03b4*/ 	.short	0x010a
        /*03b6*/ 	.byte	0x3f
	.zero		1


	//   ....[51]....
        /*03b8*/ 	.word	0x0000a120
        /*03bc*/ 	.word	0x00000008
        /*03c0*/ 	.word	0x00000000
        /*03c4*/ 	.short	0x010a
        /*03c6*/ 	.byte	0x3f
	.zero		1


	//   ....[52]....
        /*03c8*/ 	.word	0x0000a1b0
        /*03cc*/ 	.word	0x00000009
        /*03d0*/ 	.word	0x00000000
        /*03d4*/ 	.short	0x010a
        /*03d6*/ 	.byte	0x3f
	.zero		1


	//   ....[53]....
        /*03d8*/ 	.word	0x0000a240
        /*03dc*/ 	.word	0x00000008
        /*03e0*/ 	.word	0x00000000
        /*03e4*/ 	.short	0x010a
        /*03e6*/ 	.byte	0x3f
	.zero		1


	//   ....[54]....
        /*03e8*/ 	.word	0x0000a2d0
        /*03ec*/ 	.word	0x00000009
        /*03f0*/ 	.word	0x00000000
        /*03f4*/ 	.short	0x010a
        /*03f6*/ 	.byte	0x3f
	.zero		1


	//   ....[55]....
        /*03f8*/ 	.word	0x0000a360
        /*03fc*/ 	.word	0x00000008
        /*0400*/ 	.word	0x00000000
        /*0404*/ 	.short	0x010a
        /*0406*/ 	.byte	0x3f
	.zero		1


	//   ....[56]....
        /*0408*/ 	.word	0x0000a3f0
        /*040c*/ 	.word	0x00000009
        /*0410*/ 	.word	0x00000000
        /*0414*/ 	.short	0x010a
        /*0416*/ 	.byte	0x3f
	.zero		1


	//   ....[57]....
        /*0418*/ 	.word	0x0000a480
        /*041c*/ 	.word	0x00000008
        /*0420*/ 	.word	0x00000000
        /*0424*/ 	.short	0x010a
        /*0426*/ 	.byte	0x3f
	.zero		1


	//   ....[58]....
        /*0428*/ 	.word	0x0000a510
        /*042c*/ 	.word	0x00000009
        /*0430*/ 	.word	0x00000000
        /*0434*/ 	.short	0x010a
        /*0436*/ 	.byte	0x3f
	.zero		1


	//   ....[59]....
        /*0438*/ 	.word	0x0000a5a0
        /*043c*/ 	.word	0x00000008
        /*0440*/ 	.word	0x00000000
        /*0444*/ 	.short	0x010a
        /*0446*/ 	.byte	0x3f
	.zero		1


	//   ....[60]....
        /*0448*/ 	.word	0x0000a630
        /*044c*/ 	.word	0x00000009
        /*0450*/ 	.word	0x00000000
        /*0454*/ 	.short	0x010a
        /*0456*/ 	.byte	0x3f
	.zero		1


	//   ....[61]....
        /*0458*/ 	.word	0x0000a6c0
        /*045c*/ 	.word	0x00000008
        /*0460*/ 	.word	0x00000000
        /*0464*/ 	.short	0x010a
        /*0466*/ 	.byte	0x3f
	.zero		1


	//   ....[62]....
        /*0468*/ 	.word	0x0000a750
        /*046c*/ 	.word	0x0000000b
        /*0470*/ 	.word	0x00000000
        /*0474*/ 	.short	0x010a
        /*0476*/ 	.byte	0x3f
	.zero		1


	//   ....[63]....
        /*0478*/ 	.word	0x0000a7e0
        /*047c*/ 	.word	0x00000003
        /*0480*/ 	.word	0x00000000
        /*0484*/ 	.short	0x010a
        /*0486*/ 	.byte	0x3f
	.zero		1


	//   ....[64]....
        /*0488*/ 	.word	0x0000a840
        /*048c*/ 	.word	0x00000003
        /*0490*/ 	.word	0x00000000
        /*0494*/ 	.short	0x010a
        /*0496*/ 	.byte	0x3f
	.zero		1


	//   ....[65]....
        /*0498*/ 	.word	0x0000a890
        /*049c*/ 	.word	0x00000005
        /*04a0*/ 	.word	0x00000000
        /*04a4*/ 	.short	0x010a
        /*04a6*/ 	.byte	0x3f
	.zero		1


	//   ....[66]....
        /*04a8*/ 	.word	0x0000a960
        /*04ac*/ 	.word	0x00000017
        /*04b0*/ 	.word	0x00000090
        /*04b4*/ 	.short	0x010a
        /*04b6*/ 	.byte	0x3f
	.zero		1


	//   ....[67]....
        /*04b8*/ 	.word	0x0000aa30
        /*04bc*/ 	.word	0x00000007
        /*04c0*/ 	.word	0x00000000
        /*04c4*/ 	.short	0x010a
        /*04c6*/ 	.byte	0x3f
	.zero		1


	//   ....[68]....
        /*04c8*/ 	.word	0x0000aa80
        /*04cc*/ 	.word	0x00000008
        /*04d0*/ 	.word	0x00000000
        /*04d4*/ 	.short	0x010a
        /*04d6*/ 	.byte	0x3f
	.zero		1


	//   ....[69]....
        /*04d8*/ 	.word	0x0000aad0
        /*04dc*/ 	.word	0x00000009
        /*04e0*/ 	.word	0x00000000
        /*04e4*/ 	.short	0x010a
        /*04e6*/ 	.byte	0x3f
	.zero		1


	//   ....[70]....
        /*04e8*/ 	.word	0x0000ab20
        /*04ec*/ 	.word	0x00000008
        /*04f0*/ 	.word	0x00000000
        /*04f4*/ 	.short	0x010a
        /*04f6*/ 	.byte	0x3f
	.zero		1


	//   ....[71]....
        /*04f8*/ 	.word	0x0000ab70
        /*04fc*/ 	.word	0x00000009
        /*0500*/ 	.word	0x00000000
        /*0504*/ 	.short	0x010a
        /*0506*/ 	.byte	0x3f
	.zero		1


	//   ....[72]....
        /*0508*/ 	.word	0x0000abc0
        /*050c*/ 	.word	0x00000008
        /*0510*/ 	.word	0x00000000
        /*0514*/ 	.short	0x010a
        /*0516*/ 	.byte	0x3f
	.zero		1


	//   ....[73]....
        /*0518*/ 	.word	0x0000ac10
        /*051c*/ 	.word	0x00000009
        /*0520*/ 	.word	0x00000000
        /*0524*/ 	.short	0x010a
        /*0526*/ 	.byte	0x3f
	.zero		1


	//   ....[74]....
        /*0528*/ 	.word	0x0000ac60
        /*052c*/ 	.word	0x00000008
        /*0530*/ 	.word	0x00000000
        /*0534*/ 	.short	0x010a
        /*0536*/ 	.byte	0x3f
	.zero		1


	//   ....[75]....
        /*0538*/ 	.word	0x0000acb0
        /*053c*/ 	.word	0x00000009
        /*0540*/ 	.word	0x00000000
        /*0544*/ 	.short	0x010a
        /*0546*/ 	.byte	0x3f
	.zero		1


	//   ....[76]....
        /*0548*/ 	.word	0x0000ad00
        /*054c*/ 	.word	0x00000008
        /*0550*/ 	.word	0x00000000
        /*0554*/ 	.short	0x010a
        /*0556*/ 	.byte	0x3f
	.zero		1


	//   ....[77]....
        /*0558*/ 	.word	0x0000ad50
        /*055c*/ 	.word	0x00000009
        /*0560*/ 	.word	0x00000000
        /*0564*/ 	.short	0x010a
        /*0566*/ 	.byte	0x3f
	.zero		1


	//   ....[78]....
        /*0568*/ 	.word	0x0000ada0
        /*056c*/ 	.word	0x00000008
        /*0570*/ 	.word	0x00000000
        /*0574*/ 	.short	0x010a
        /*0576*/ 	.byte	0x3f
	.zero		1


	//   ....[79]....
        /*0578*/ 	.word	0x0000adf0
        /*057c*/ 	.word	0x00000009
        /*0580*/ 	.word	0x00000000
        /*0584*/ 	.short	0x010a
        /*0586*/ 	.byte	0x3f
	.zero		1


	//   ....[80]....
        /*0588*/ 	.word	0x0000ae40
        /*058c*/ 	.word	0x00000008
        /*0590*/ 	.word	0x00000000
        /*0594*/ 	.short	0x010a
        /*0596*/ 	.byte	0x3f
	.zero		1


	//   ....[81]....
        /*0598*/ 	.word	0x0000ae90
        /*059c*/ 	.word	0x00000009
        /*05a0*/ 	.word	0x00000000
        /*05a4*/ 	.short	0x010a
        /*05a6*/ 	.byte	0x3f
	.zero		1


	//   ....[82]....
        /*05a8*/ 	.word	0x0000aee0
        /*05ac*/ 	.word	0x00000008
        /*05b0*/ 	.word	0x00000000
        /*05b4*/ 	.short	0x010a
        /*05b6*/ 	.byte	0x3f
	.zero		1


	//   ....[83]....
        /*05b8*/ 	.word	0x0000af30
        /*05bc*/ 	.word	0x0000000b
        /*05c0*/ 	.word	0x00000000
        /*05c4*/ 	.short	0x010a
        /*05c6*/ 	.byte	0x3f
	.zero		1


	//----- nvinfo : EIATTR_NUM_MBARRIERS
	.align		4
.L_35:
        /*05c8*/ 	.byte	0x03, 0x38
        /*05ca*/ 	.short	0x0026


	//----- nvinfo : EIATTR_EXIT_INSTR_OFFSETS
	.align		4
        /*05cc*/ 	.byte	0x04, 0x1c
        /*05ce*/ 	.short	(.L_37 - .L_36)


	//   ....[0]....
.L_36:
        /*05d0*/ 	.word	0x00000b40


	//   ....[1]....
        /*05d4*/ 	.word	0x00001360


	//   ....[2]....
        /*05d8*/ 	.word	0x00008a90


	//   ....[3]....
        /*05dc*/ 	.word	0x00008ff0


	//   ....[4]....
        /*05e0*/ 	.word	0x0000a830


	//----- nvinfo : EIATTR_MAX_THREADS
	.align		4
.L_37:
        /*05e4*/ 	.byte	0x04, 0x05
        /*05e6*/ 	.short	(.L_39 - .L_38)
.L_38:
        /*05e8*/ 	.word	0x00000180
        /*05ec*/ 	.word	0x00000001
        /*05f0*/ 	.word	0x00000001


	//----- nvinfo : EIATTR_CRS_STACK_SIZE
	.align		4
.L_39:
        /*05f4*/ 	.byte	0x04, 0x1e
        /*05f6*/ 	.short	(.L_41 - .L_40)
.L_40:
        /*05f8*/ 	.word	0x00000000


	//----- nvinfo : EIATTR_CBANK_PARAM_SIZE
	.align		4
.L_41:
        /*05fc*/ 	.byte	0x03, 0x19
        /*05fe*/ 	.short	0x0470


	//----- nvinfo : EIATTR_PARAM_CBANK
	.align		4
        /*0600*/ 	.byte	0x04, 0x0a
        /*0602*/ 	.short	(.L_43 - .L_42)
	.align		4
.L_42:
        /*0604*/ 	.word	index@(.nv.constant0._ZN7cutlass13device_kernelINS_4gemm6kernel13GemmUniversalIN4cute5tupleIJiiiiEEENS1_10collective13CollectiveMmaINS1_34MainloopSm90TmaGmmaWarpSpecializedILi18ENS5_IJNS4_1CILi8EEENSA_ILi1EEESC_EEENS1_35KernelTmaWarpSpecializedCooperativeEEENS5_IJNSA_ILi256EEENSA_ILi128EEENSA_ILi32EEEEEEaNS5_IJlSC_lEEEaSK_NS4_8TiledMMAINS4_8MMA_AtomIJNS4_4SM904GMMA27MMA_64x128x32_S32S8S8_SS_TNEEEENS4_6LayoutINS5_IJNSA_ILi2EEESC_SC_EEENS5_IJSC_NSA_ILi0EEESU_EEEEENS5_IJNS4_10UnderscoreESX_SX_EEEEENS4_13SM90_TMA_LOADENS4_14ComposedLayoutINS4_7SwizzleILi1ELi4ELi3EEENS4_18smem_ptr_flag_bitsILi8EEENSR_INS5_IJSB_SI_EEENS5_IJSI_SC_EEEEEEEvNS4_8identityENS4_23SM90_TMA_LOAD_MULTICASTES19_vS1A_EENS_8epilogue10collective6detail29Sm90TmaWarpSpecializedAdapterINS1E_15DefaultEpilogueIaSK_SK_NS1D_6thread17LinearCombinationIaLi1EiiLNS1I_9ScaleType4KindE0ELNS_15FloatRoundStyleE2EaEENS1_15EpilogueDefaultEEEEEvvEEEEvNT_6ParamsE)
        /*0608*/ 	.short	0x0210
        /*060a*/ 	.short	0x0470


	//----- nvinfo : EIATTR_SW_WAR
	.align		4
.L_43:
        /*060c*/ 	.byte	0x04, 0x36
        /*060e*/ 	.short	(.L_45 - .L_44)
.L_44:
        /*0610*/ 	.word	0x00000008
.L_45:


//--------------------- .nv.callgraph             --------------------------
	.section	.nv.callgraph,"",@"SHT_CUDA_CALLGRAPH"
	.align	4
	.sectionentsize	8
	.align		4
        /*0000*/ 	.word	0x00000000
	.align		4
        /*0004*/ 	.word	0xffffffff
	.align		4
        /*0008*/ 	.word	index@(_ZN7cutlass13device_kernelINS_4gemm6kernel13GemmUniversalIN4cute5tupleIJiiiiEEENS1_10collective13CollectiveMmaINS1_34MainloopSm90TmaGmmaWarpSpecializedILi18ENS5_IJNS4_1CILi8EEENSA_ILi1EEESC_EEENS1_35KernelTmaWarpSpecializedCooperativeEEENS5_IJNSA_ILi256EEENSA_ILi128EEENSA_ILi32EEEEEEaNS5_IJlSC_lEEEaSK_NS4_8TiledMMAINS4_8MMA_AtomIJNS4_4SM904GMMA27MMA_64x128x32_S32S8S8_SS_TNEEEENS4_6LayoutINS5_IJNSA_ILi2EEESC_SC_EEENS5_IJSC_NSA_ILi0EEESU_EEEEENS5_IJNS4_10UnderscoreESX_SX_EEEEENS4_13SM90_TMA_LOADENS4_14ComposedLayoutINS4_7SwizzleILi1ELi4ELi3EEENS4_18smem_ptr_flag_bitsILi8EEENSR_INS5_IJSB_SI_EEENS5_IJSI_SC_EEEEEEEvNS4_8identityENS4_23SM90_TMA_LOAD_MULTICASTES19_vS1A_EENS_8epilogue10collective6detail29Sm90TmaWarpSpecializedAdapterINS1E_15DefaultEpilogueIaSK_SK_NS1D_6thread17LinearCombinationIaLi1EiiLNS1I_9ScaleType4KindE0ELNS_15FloatRoundStyleE2EaEENS1_15EpilogueDefaultEEEEEvvEEEEvNT_6ParamsE)
	.align		4
        /*000c*/ 	.word	index@(__assertfail)
	.align		4
        /*0010*/ 	.word	0x00000000
	.align		4
        /*0014*/ 	.word	0xfffffffe
	.align		4
        /*0018*/ 	.word	0x00000000
	.align		4
        /*001c*/ 	.word	0xfffffffd
	.align		4
        /*0020*/ 	.word	0x00000000
	.align		4
        /*0024*/ 	.word	0xfffffffc


//--------------------- .nv.constant4             --------------------------
	.section	.nv.constant4,"a",@progbits
	.align	8
	.align		8
.nv.constant4:
        /*0000*/ 	.dword	__assertfail
	.align		8
        /*0008*/ 	.dword	__unnamed_1
	.align		8
        /*0010*/ 	.dword	_ZN40_INTERNAL_ce54e741_4_k_cu_b2dd89a8_259954cuda3std3__45__cpo5beginE
	.align		8
        /*0018*/ 	.dword	_ZN40_INTERNAL_ce54e741_4_k_cu_b2dd89a8_259954cuda3std3__45__cpo3endE
	.align		8
        /*0020*/ 	.dword	_ZN40_INTERNAL_ce54e741_4_k_cu_b2dd89a8_259954cuda3std3__45__cpo6cbeginE
	.align		8
        /*0028*/ 	.dword	_ZN40_INTERNAL_ce54e741_4_k_cu_b2dd89a8_259954cuda3std3__45__cpo4cendE
	.align		8
        /*0030*/ 	.dword	_ZN40_INTERNAL_ce54e741_4_k_cu_b2dd89a8_259954cuda3std3__442_GLOBAL__N__ce54e741_4_k_cu_b2dd89a8_259956ignoreE
	.align		8
        /*0038*/ 	.dword	_ZN40_INTERNAL_ce54e741_4_k_cu_b2dd89a8_259954cuda3std3__419piecewise_constructE
	.align		8
        /*0040*/ 	.dword	_ZN40_INTERNAL_ce54e741_4_k_cu_b2dd89a8_259954cuda3std3__48in_placeE
	.align		8
        /*0048*/ 	.dword	_ZN40_INTERNAL_ce54e741_4_k_cu_b2dd89a8_259954cuda3std6ranges3__45__cpo4swapE
	.align		8
        /*0050*/ 	.dword	_ZN40_INTERNAL_ce54e741_4_k_cu_b2dd89a8_259954cuda3std6ranges3__45__cpo9iter_moveE
	.align		8
        /*0058*/ 	.dword	_ZN40_INTERNAL_ce54e741_4_k_cu_b2dd89a8_259954cute7productE
	.align		8
        /*0060*/ 	.dword	_ZN40_INTERNAL_ce54e741_4_k_cu_b2dd89a8_259954cute1_E
	.align		8
        /*0068*/ 	.dword	$str$22
	.align		8
        /*0070*/ 	.dword	$str$23


//--------------------- .text._ZN7cutlass13device_kernelINS_4gemm6kernel13GemmUniversalIN4cute5tupleIJiiiiEEENS1_10collective13CollectiveMmaINS1_34MainloopSm90TmaGmmaWarpSpecializedILi18ENS5_IJNS4_1CILi8EEENSA_ILi1EEESC_EEENS1_35KernelTmaWarpSpecializedCooperativeEEENS5_IJNSA_ILi256EEENSA_ILi128EEENSA_ILi32EEEEEEaNS5_IJlSC_lEEEaSK_NS4_8TiledMMAINS4_8MMA_AtomIJNS4_4SM904GMMA27MMA_64x128x32_S32S8S8_SS_TNEEEENS4_6LayoutINS5_IJNSA_ILi2EEESC_SC_EEENS5_IJSC_NSA_ILi0EEESU_EEEEENS5_IJNS4_10UnderscoreESX_SX_EEEEENS4_13SM90_TMA_LOADENS4_14ComposedLayoutINS4_7SwizzleILi1ELi4ELi3EEENS4_18smem_ptr_flag_bitsILi8EEENSR_INS5_IJSB_SI_EEENS5_IJSI_SC_EEEEEEEvNS4_8identityENS4_23SM90_TMA_LOAD_MULTICASTES19_vS1A_EENS_8epilogue10collective6detail29Sm90TmaWarpSpecializedAdapterINS1E_15DefaultEpilogueIaSK_SK_NS1D_6thread17LinearCombinationIaLi1EiiLNS1I_9ScaleType4KindE0ELNS_15FloatRoundStyleE2EaEENS1_15EpilogueDefaultEEEEEvvEEEEvNT_6ParamsE --------------------------
	.section	.text._ZN7cutlass13device_kernelINS_4gemm6kernel13GemmUniversalIN4cute5tupleIJiiiiEEENS1_10collective13CollectiveMmaINS1_34MainloopSm90TmaGmmaWarpSpecializedILi18ENS5_IJNS4_1CILi8EEENSA_ILi1EEESC_EEENS1_35KernelTmaWarpSpecializedCooperativeEEENS5_IJNSA_ILi256EEENSA_ILi128EEENSA_ILi32EEEEEEaNS5_IJlSC_lEEEaSK_NS4_8TiledMMAINS4_8MMA_AtomIJNS4_4SM904GMMA27MMA_64x128x32_S32S8S8_SS_TNEEEENS4_6LayoutINS5_IJNSA_ILi2EEESC_SC_EEENS5_IJSC_NSA_ILi0EEESU_EEEEENS5_IJNS4_10UnderscoreESX_SX_EEEEENS4_13SM90_TMA_LOADENS4_14ComposedLayoutINS4_7SwizzleILi1ELi4ELi3EEENS4_18smem_ptr_flag_bitsILi8EEENSR_INS5_IJSB_SI_EEENS5_IJSI_SC_EEEEEEEvNS4_8identityENS4_23SM90_TMA_LOAD_MULTICASTES19_vS1A_EENS_8epilogue10collective6detail29Sm90TmaWarpSpecializedAdapterINS1E_15DefaultEpilogueIaSK_SK_NS1D_6thread17LinearCombinationIaLi1EiiLNS1I_9ScaleType4KindE0ELNS_15FloatRoundStyleE2EaEENS1_15EpilogueDefaultEEEEEvvEEEEvNT_6ParamsE,"ax",@progbits
	.align	128
.text._ZN7cutlass13device_kernelINS_4gemm6kernel13GemmUniversalIN4cute5tupleIJiiiiEEENS1_10collective13CollectiveMmaINS1_34MainloopSm90TmaGmmaWarpSpecializedILi18ENS5_IJNS4_1CILi8EEENSA_ILi1EEESC_EEENS1_35KernelTmaWarpSpecializedCooperativeEEENS5_IJNSA_ILi256EEENSA_ILi128EEENSA_ILi32EEEEEEaNS5_IJlSC_lEEEaSK_NS4_8TiledMMAINS4_8MMA_AtomIJNS4_4SM904GMMA27MMA_64x128x32_S32S8S8_SS_TNEEEENS4_6LayoutINS5_IJNSA_ILi2EEESC_SC_EEENS5_IJSC_NSA_ILi0EEESU_EEEEENS5_IJNS4_10UnderscoreESX_SX_EEEEENS4_13SM90_TMA_LOADENS4_14ComposedLayoutINS4_7SwizzleILi1ELi4ELi3EEENS4_18smem_ptr_flag_bitsILi8EEENSR_INS5_IJSB_SI_EEENS5_IJSI_SC_EEEEEEEvNS4_8identityENS4_23SM90_TMA_LOAD_MULTICASTES19_vS1A_EENS_8epilogue10collective6detail29Sm90TmaWarpSpecializedAdapterINS1E_15DefaultEpilogueIaSK_SK_NS1D_6thread17LinearCombinationIaLi1EiiLNS1I_9ScaleType4KindE0ELNS_15FloatRoundStyleE2EaEENS1_15EpilogueDefaultEEEEEvvEEEEvNT_6ParamsE:
        .type           _ZN7cutlass13device_kernelINS_4gemm6kernel13GemmUniversalIN4cute5tupleIJiiiiEEENS1_10collective13CollectiveMmaINS1_34MainloopSm90TmaGmmaWarpSpecializedILi18ENS5_IJNS4_1CILi8EEENSA_ILi1EEESC_EEENS1_35KernelTmaWarpSpecializedCooperativeEEENS5_IJNSA_ILi256EEENSA_ILi128EEENSA_ILi32EEEEEEaNS5_IJlSC_lEEEaSK_NS4_8TiledMMAINS4_8MMA_AtomIJNS4_4SM904GMMA27MMA_64x128x32_S32S8S8_SS_TNEEEENS4_6LayoutINS5_IJNSA_ILi2EEESC_SC_EEENS5_IJSC_NSA_ILi0EEESU_EEEEENS5_IJNS4_10UnderscoreESX_SX_EEEEENS4_13SM90_TMA_LOADENS4_14ComposedLayoutINS4_7SwizzleILi1ELi4ELi3EEENS4_18smem_ptr_flag_bitsILi8EEENSR_INS5_IJSB_SI_EEENS5_IJSI_SC_EEEEEEEvNS4_8identityENS4_23SM90_TMA_LOAD_MULTICASTES19_vS1A_EENS_8epilogue10collective6detail29Sm90TmaWarpSpecializedAdapterINS1E_15DefaultEpilogueIaSK_SK_NS1D_6thread17LinearCombinationIaLi1EiiLNS1I_9ScaleType4KindE0ELNS_15FloatRoundStyleE2EaEENS1_15EpilogueDefaultEEEEEvvEEEEvNT_6ParamsE,@function
        .size           _ZN7cutlass13device_kernelINS_4gemm6kernel13GemmUniversalIN4cute5tupleIJiiiiEEENS1_10collective13CollectiveMmaINS1_34MainloopSm90TmaGmmaWarpSpecializedILi18ENS5_IJNS4_1CILi8EEENSA_ILi1EEESC_EEENS1_35KernelTmaWarpSpecializedCooperativeEEENS5_IJNSA_ILi256EEENSA_ILi128EEENSA_ILi32EEEEEEaNS5_IJlSC_lEEEaSK_NS4_8TiledMMAINS4_8MMA_AtomIJNS4_4SM904GMMA27MMA_64x128x32_S32S8S8_SS_TNEEEENS4_6LayoutINS5_IJNSA_ILi2EEESC_SC_EEENS5_IJSC_NSA_ILi0EEESU_EEEEENS5_IJNS4_10UnderscoreESX_SX_EEEEENS4_13SM90_TMA_LOADENS4_14ComposedLayoutINS4_7SwizzleILi1ELi4ELi3EEENS4_18smem_ptr_flag_bitsILi8EEENSR_INS5_IJSB_SI_EEENS5_IJSI_SC_EEEEEEEvNS4_8identityENS4_23SM90_TMA_LOAD_MULTICASTES19_vS1A_EENS_8epilogue10collective6detail29Sm90TmaWarpSpecializedAdapterINS1E_15DefaultEpilogueIaSK_SK_NS1D_6thread17LinearCombinationIaLi1EiiLNS1I_9ScaleType4KindE0ELNS_15FloatRoundStyleE2EaEENS1_15EpilogueDefaultEEEEEvvEEEEvNT_6ParamsE,(.L_x_360 - _ZN7cutlass13device_kernelINS_4gemm6kernel13GemmUniversalIN4cute5tupleIJiiiiEEENS1_10collective13CollectiveMmaINS1_34MainloopSm90TmaGmmaWarpSpecializedILi18ENS5_IJNS4_1CILi8EEENSA_ILi1EEESC_EEENS1_35KernelTmaWarpSpecializedCooperativeEEENS5_IJNSA_ILi256EEENSA_ILi128EEENSA_ILi32EEEEEEaNS5_IJlSC_lEEEaSK_NS4_8TiledMMAINS4_8MMA_AtomIJNS4_4SM904GMMA27MMA_64x128x32_S32S8S8_SS_TNEEEENS4_6LayoutINS5_IJNSA_ILi2EEESC_SC_EEENS5_IJSC_NSA_ILi0EEESU_EEEEENS5_IJNS4_10UnderscoreESX_SX_EEEEENS4_13SM90_TMA_LOADENS4_14ComposedLayoutINS4_7SwizzleILi1ELi4ELi3EEENS4_18smem_ptr_flag_bitsILi8EEENSR_INS5_IJSB_SI_EEENS5_IJSI_SC_EEEEEEEvNS4_8identityENS4_23SM90_TMA_LOAD_MULTICASTES19_vS1A_EENS_8epilogue10collective6detail29Sm90TmaWarpSpecializedAdapterINS1E_15DefaultEpilogueIaSK_SK_NS1D_6thread17LinearCombinationIaLi1EiiLNS1I_9ScaleType4KindE0ELNS_15FloatRoundStyleE2EaEENS1_15EpilogueDefaultEEEEEvvEEEEvNT_6ParamsE)
        .other          _ZN7cutlass13device_kernelINS_4gemm6kernel13GemmUniversalIN4cute5tupleIJiiiiEEENS1_10collective13CollectiveMmaINS1_34MainloopSm90TmaGmmaWarpSpecializedILi18ENS5_IJNS4_1CILi8EEENSA_ILi1EEESC_EEENS1_35KernelTmaWarpSpecializedCooperativeEEENS5_IJNSA_ILi256EEENSA_ILi128EEENSA_ILi32EEEEEEaNS5_IJlSC_lEEEaSK_NS4_8TiledMMAINS4_8MMA_AtomIJNS4_4SM904GMMA27MMA_64x128x32_S32S8S8_SS_TNEEEENS4_6LayoutINS5_IJNSA_ILi2EEESC_SC_EEENS5_IJSC_NSA_ILi0EEESU_EEEEENS5_IJNS4_10UnderscoreESX_SX_EEEEENS4_13SM90_TMA_LOADENS4_14ComposedLayoutINS4_7SwizzleILi1ELi4ELi3EEENS4_18smem_ptr_flag_bitsILi8EEENSR_INS5_IJSB_SI_EEENS5_IJSI_SC_EEEEEEEvNS4_8identityENS4_23SM90_TMA_LOAD_MULTICASTES19_vS1A_EENS_8epilogue10collective6detail29Sm90TmaWarpSpecializedAdapterINS1E_15DefaultEpilogueIaSK_SK_NS1D_6thread17LinearCombinationIaLi1EiiLNS1I_9ScaleType4KindE0ELNS_15FloatRoundStyleE2EaEENS1_15EpilogueDefaultEEEEEvvEEEEvNT_6ParamsE,@"STO_CUDA_ENTRY STV_DEFAULT"
_ZN7cutlass13device_kernelINS_4gemm6kernel13GemmUniversalIN4cute5tupleIJiiiiEEENS1_10collective13CollectiveMmaINS1_34MainloopSm90TmaGmmaWarpSpecializedILi18ENS5_IJNS4_1CILi8EEENSA_ILi1EEESC_EEENS1_35KernelTmaWarpSpecializedCooperativeEEENS5_IJNSA_ILi256EEENSA_ILi128EEENSA_ILi32EEEEEEaNS5_IJlSC_lEEEaSK_NS4_8TiledMMAINS4_8MMA_AtomIJNS4_4SM904GMMA27MMA_64x128x32_S32S8S8_SS_TNEEEENS4_6LayoutINS5_IJNSA_ILi2EEESC_SC_EEENS5_IJSC_NSA_ILi0EEESU_EEEEENS5_IJNS4_10UnderscoreESX_SX_EEEEENS4_13SM90_TMA_LOADENS4_14ComposedLayoutINS4_7SwizzleILi1ELi4ELi3EEENS4_18smem_ptr_flag_bitsILi8EEENSR_INS5_IJSB_SI_EEENS5_IJSI_SC_EEEEEEEvNS4_8identityENS4_23SM90_TMA_LOAD_MULTICASTES19_vS1A_EENS_8epilogue10collective6detail29Sm90TmaWarpSpecializedAdapterINS1E_15DefaultEpilogueIaSK_SK_NS1D_6thread17LinearCombinationIaLi1EiiLNS1I_9ScaleType4KindE0ELNS_15FloatRoundStyleE2EaEENS1_15EpilogueDefaultEEEEEvvEEEEvNT_6ParamsE:
[----:B------:R-:W0:Y:S01]  /*0000*/  LDC R1, c[0x0][0x28] ;  /* 0x00000a00ff017b82 */ /* 0x000e220000000800 */
[----:B------:R-:W1:Y:S01]  /*0010*/  S2R R18, SR_TID.X ;  /* 0x0000000000127919 */ /* 0x000e620000002100 */
[----:B------:R-:W-:Y:S01]  /*0020*/  ELECT P0, URZ, PT ;  /* 0x00000000003f782f */ /* 0x000fe20003800000 */
[----:B------:R-:W-:Y:S01]  /*0030*/  BSSY B0, `(.L_x_0) ;  /* 0x000000f000007945 */ /* 0x000fe20003800000 */
[--C-:B-1----:R-:W-:Y:S02]  /*0040*/  SHF.R.U32.HI R0, RZ, 0x5, R18.reuse ;  /* 0x00000005ff007819 */ /* 0x102fe40000011612 */
[----:B------:R-:W-:-:S03]  /*0050*/  SHF.R.U32.HI R3, RZ, 0x7, R18 ;  /* 0x00000007ff037819 */ /* 0x000fc60000011612 */
[----:B------:R-:W1:Y:S04]  /*0060*/  SHFL.IDX PT, R2, R0, RZ, 0x1f ;  /* 0x00001fff00027589 */ /* 0x000e6800000e0000 */
[----:B------:R2:W3:Y:S01]  /*0070*/  SHFL.IDX PT, R5, R3, RZ, 0x1f ;  /* 0x00001fff03057589 */ /* 0x0004e200000e0000 */
[----:B-1----:R-:W-:-:S13]  /*0080*/  ISETP.NE.OR P0, PT, R2, RZ, !P0 ;  /* 0x000000ff0200720c */ /* 0x002fda0004705670 */
[----:B0-23--:R-:W-:Y:S05]  /*0090*/  @P0 BRA `(.L_x_1) ;  /* 0x0000000000200947 */ /* 0x00dfea0003800000 */
[----:B------:R-:W-:Y:S02]  /*00a0*/  ULDC.64 UR4, c[0x0][0x198] ;  /* 0x0000660000047ab9 */ /* 0x000fe40000000a00 */
[----:B------:R-:W-:Y:S02]  /*00b0*/  UIADD3 UR6, UP0, UR4, 0xf0, URZ ;  /* 0x000000f004067890 */ /* 0x000fe4000ff1e03f */
[----:B------:R-:W-:Y:S02]  /*00c0*/  UIADD3 UR4, UP1, UR4, 0x1f0, URZ ;  /* 0x000001f004047890 */ /* 0x000fe4000ff3e03f */
[----:B------:R-:W-:Y:S02]  /*00d0*/  UIADD3.X UR7, URZ, UR5, URZ, UP0, !UPT ;  /* 0x000000053f077290 */ /* 0x000fe400087fe43f */
[----:B------:R-:W-:-:S07]  /*00e0*/  UIADD3.X UR5, URZ, UR5, URZ, UP1, !UPT ;  /* 0x000000053f057290 */ /* 0x000fce0008ffe43f */
[----:B------:R0:W-:Y:S02]  /*00f0*/  UTMACCTL.PF [UR6] ;  /* 0x00000000060079b9 */ /* 0x0001e40008040000 */
[----:B------:R0:W-:Y:S02]  /*0100*/  UTMACCTL.PF [UR4] ;  /* 0x00000000040079b9 */ /* 0x0001e40008040000 */
[----:B0-----:R-:W-:Y:S01]  /*0110*/  NOP ;  /* 0x0000000000007918 */ /* 0x001fe20000000000 */
.L_x_1:
[----:B------:R-:W-:Y:S05]  /*0120*/  BSYNC B0 ;  /* 0x0000000000007941 */ /* 0x000fea0003800000 */
.L_x_0:
[----:B------:R-:W0:Y:S01]  /*0130*/  SHFL.IDX PT, R3, R0, RZ, 0x1f ;  /* 0x00001fff00037589 */ /* 0x000e2200000e0000 */
[----:B------:R-:W-:-:S04]  /*0140*/  SHF.R.S32.HI R7, RZ, 0x1f, R18 ;  /* 0x0000001fff077819 */ /* 0x000fc80000011412 */
[----:B------:R-:W-:-:S04]  /*0150*/  LEA.HI R7, R7, R18, RZ, 0x7 ;  /* 0x0000001207077211 */ /* 0x000fc800078f38ff */
[----:B------:R-:W-:Y:S02]  /*0160*/  LOP3.LUT R7, R7, 0xffffff80, RZ, 0xc0, !PT ;  /* 0xffffff8007077812 */ /* 0x000fe400078ec0ff */
[----:B0-----:R-:W-:-:S13]  /*0170*/  ISETP.NE.AND P0, PT, R3, RZ, PT ;  /* 0x000000ff0300720c */ /* 0x001fda0003f05270 */
[----:B------:R-:W-:Y:S05]  /*0180*/  @P0 BRA `(.L_x_2) ;  /* 0x0000000000d40947 */ /* 0x000fea0003800000 */
[----:B------:R-:W-:Y:S01]  /*0190*/  ELECT P0, URZ, PT ;  /* 0x00000000003f782f */ /* 0x000fe20003800000 */
[----:B------:R-:W-:-:S12]  /*01a0*/  BSSY B0, `(.L_x_2) ;  /* 0x0000033000007945 */ /* 0x000fd80003800000 */
[----:B------:R-:W-:Y:S05]  /*01b0*/  @!P0 BRA `(.L_x_3) ;  /* 0x0000000000c48947 */ /* 0x000fea0003800000 */
[----:B------:R-:W0:Y:S01]  /*01c0*/  S2UR UR8, SR_CgaCtaId ;  /* 0x00000000000879c3 */ /* 0x000e220000008800 */
[----:B------:R-:W-:Y:S01]  /*01d0*/  UMOV UR4, 0x400 ;  /* 0x0000040000047882 */ /* 0x000fe20000000000 */
[----:B------:R-:W-:Y:S01]  /*01e0*/  UMOV UR5, 0x1 ;  /* 0x0000000100057882 */ /* 0x000fe20000000000 */
[----:B------:R-:W-:Y:S02]  /*01f0*/  UMOV UR6, 0x10 ;  /* 0x0000001000067882 */ /* 0x000fe40000000000 */
[----:B------:R-:W-:-:S04]  /*0200*/  UIADD3 UR6, -UR6, 0x100000, URZ ;  /* 0x0010000006067890 */ /* 0x000fc8000fffe13f */
[----:B------:R-:W-:Y:S02]  /*0210*/  USHF.L.U32 UR7, UR6, 0xb, URZ ;  /* 0x0000000b06077899 */ /* 0x000fe4000800063f */
[----:B------:R-:W-:Y:S02]  /*0220*/  USHF.L.U32 UR6, UR6, 0x1, URZ ;  /* 0x0000000106067899 */ /* 0x000fe4000800063f */
[----:B0-----:R-:W-:Y:S02]  /*0230*/  ULEA UR8, UR8, UR4, 0x18 ;  /* 0x0000000408087291 */ /* 0x001fe4000f8ec03f */
[----:B------:R-:W-:-:S04]  /*0240*/  UIADD3 UR4, -UR5, 0x100000, URZ ;  /* 0x0010000005047890 */ /* 0x000fc8000fffe13f */
[----:B------:R-:W-:Y:S02]  /*0250*/  USHF.L.U32 UR5, UR4, 0xb, URZ ;  /* 0x0000000b04057899 */ /* 0x000fe4000800063f */
[----:B------:R-:W-:Y:S01]  /*0260*/  USHF.L.U32 UR4, UR4, 0x1, URZ ;  /* 0x0000000104047899 */ /* 0x000fe2000800063f */
[----:B------:R-:W0:Y:S11]  /*0270*/  FENCE.VIEW.ASYNC.S ;  /* 0x00000000000073c6 */ /* 0x000e360000000000 */
[----:B0-----:R0:W1:Y:S01]  /*0280*/  SYNCS.EXCH.64 URZ, [UR8], UR4 ;  /* 0x00000004083f75b2 */ /* 0x0010620008000100 */
[----:B------:R0:W2:Y:S01]  /*0290*/  SYNCS.EXCH.64 URZ, [UR8+0x90], UR6 ;  /* 0x00009006083f75b2 */ /* 0x0000a20008000100 */
[----:B------:R0:W3:Y:S01]  /*02a0*/  SYNCS.EXCH.64 URZ, [UR8+0x8], UR4 ;  /* 0x00000804083f75b2 */ /* 0x0000e20008000100 */
[----:B------:R0:W4:Y:S01]  /*02b0*/  SYNCS.EXCH.64 URZ, [UR8+0x98], UR6 ;  /* 0x00009806083f75b2 */ /* 0x0001220008000100 */
[----:B------:R0:W0:Y:S01]  /*02c0*/  SYNCS.EXCH.64 URZ, [UR8+0x10], UR4 ;  /* 0x00001004083f75b2 */ /* 0x0000220008000100 */
        /* <DEDUP_REMOVED lines=31> */
[----:B-1234-:R-:W-:Y:S01]  /*04c0*/  NOP ;  /* 0x0000000000007918 */ /* 0x01efe20000000000 */
.L_x_3:
[----:B0-----:R-:W-:Y:S05]  /*04d0*/  BSYNC B0 ;  /* 0x0000000000007941 */ /* 0x001fea0003800000 */
.L_x_2:
[----:B------:R-:W0:Y:S01]  /*04e0*/  SHFL.IDX PT, R0, R0, RZ, 0x1f ;  /* 0x00001fff00007589 */ /* 0x000e2200000e0000 */
[----:B------:R-:W1:Y:S01]  /*04f0*/  S2UR UR8, SR_CTAID.X ;  /* 0x00000000000879c3 */ /* 0x000e620000002500 */
[----:B------:R-:W-:Y:S01]  /*0500*/  IMAD.IADD R6, R18, 0x1, -R7 ;  /* 0x0000000112067824 */ /* 0x000fe200078e0a07 */
[----:B------:R-:W-:Y:S01]  /*0510*/  SHF.R.S32.HI R10, RZ, 0x1f, R3 ;  /* 0x0000001fff0a7819 */ /* 0x000fe20000011403 */
[----:B------:R-:W2:Y:S01]  /*0520*/  S2R R4, SR_CTAID.Y ;  /* 0x0000000000047919 */ /* 0x000ea20000002600 */
[----:B------:R-:W-:Y:S01]  /*0530*/  ELECT P0, URZ, PT ;  /* 0x00000000003f782f */ /* 0x000fe20003800000 */
[----:B------:R-:W-:Y:S01]  /*0540*/  NOP ;  /* 0x0000000000007918 */ /* 0x000fe20000000000 */
[----:B------:R-:W-:Y:S01]  /*0550*/  SHF.R.S32.HI R7, RZ, 0x1f, R6 ;  /* 0x0000001fff077819 */ /* 0x000fe20000011406 */
[----:B------:R-:W-:Y:S01]  /*0560*/  ULDC UR4, c[0x0][0x150] ;  /* 0x0000540000047ab9 */ /* 0x000fe20000000800 */
[----:B------:R-:W-:Y:S01]  /*0570*/  LEA.HI R10, R10, R3, RZ, 0x2 ;  /* 0x000000030a0a7211 */ /* 0x000fe200078f10ff */
[----:B------:R-:W3:Y:S01]  /*0580*/  LDC R9, c[0x0][0x144] ;  /* 0x00005100ff097b82 */ /* 0x000ee20000000800 */
[----:B------:R-:W-:Y:S01]  /*0590*/  LEA.HI R7, R7, R6, RZ, 0x3 ;  /* 0x0000000607077211 */ /* 0x000fe200078f18ff */
[----:B------:R-:W-:Y:S01]  /*05a0*/  NOP ;  /* 0x0000000000007918 */ /* 0x000fe20000000000 */
[----:B------:R-:W-:Y:S01]  /*05b0*/  LOP3.LUT R10, R10, 0x3ffffffc, RZ, 0xc0, !PT ;  /* 0x3ffffffc0a0a7812 */ /* 0x000fe200078ec0ff */
[----:B------:R-:W-:Y:S01]  /*05c0*/  IMAD.MOV.U32 R23, RZ, RZ, 0x1 ;  /* 0x00000001ff177424 */ /* 0x000fe200078e00ff */
[----:B------:R-:W-:-:S02]  /*05d0*/  SHF.R.S32.HI R8, RZ, 0x3, R7 ;  /* 0x00000003ff087819 */ /* 0x000fc40000011407 */
[----:B------:R-:W-:Y:S01]  /*05e0*/  SHF.R.S32.HI R7, RZ, 0x1f, R7 ;  /* 0x0000001fff077819 */ /* 0x000fe20000011407 */
[----:B------:R-:W-:Y:S01]  /*05f0*/  IMAD.IADD R10, R3, 0x1, -R10 ;  /* 0x00000001030a7824 */ /* 0x000fe200078e0a0a */
[----:B------:R-:W4:Y:S01]  /*0600*/  LDC R12, c[0x0][0x140] ;  /* 0x00005000ff0c7b82 */ /* 0x000f220000000800 */
[----:B------:R-:W-:Y:S02]  /*0610*/  ISETP.NE.AND P3, PT, R5, RZ, PT ;  /* 0x000000ff0500720c */ /* 0x000fe40003f65270 */
[----:B------:R-:W-:Y:S02]  /*0620*/  LEA.HI R7, R7, R8, RZ, 0x2 ;  /* 0x0000000807077211 */ /* 0x000fe400078f10ff */
[----:B0-----:R-:W-:Y:S02]  /*0630*/  ISETP.NE.OR P0, PT, R0, RZ, !P0 ;  /* 0x000000ff0000720c */ /* 0x001fe40004705670 */
[----:B------:R-:W-:Y:S02]  /*0640*/  LOP3.LUT R7, R7, 0xfffffffc, RZ, 0xc0, !PT ;  /* 0xfffffffc07077812 */ /* 0x000fe400078ec0ff */
[----:B-1----:R-:W-:-:S03]  /*0650*/  I2FP.F32.U32 R0, UR8 ;  /* 0x0000000800007c45 */ /* 0x002fc60008201000 */
[----:B------:R-:W-:Y:S02]  /*0660*/  IMAD.IADD R7, R8, 0x1, -R7 ;  /* 0x0000000108077824 */ /* 0x000fe400078e0a07 */
[----:B------:R-:W-:Y:S01]  /*0670*/  FMUL R0, R0, UR4 ;  /* 0x0000000400007c20 */ /* 0x000fe20008400000 */
[----:B------:R-:W-:Y:S01]  /*0680*/  ULDC UR4, c[0x0][0x154] ;  /* 0x0000550000047ab9 */ /* 0x000fe20000000800 */
[----:B------:R-:W-:Y:S01]  /*0690*/  IMAD R7, R10, 0x4, R7 ;  /* 0x000000040a077824 */ /* 0x000fe200078e0207 */
[----:B--2---:R-:W-:Y:S01]  /*06a0*/  I2FP.F32.U32 R8, R4 ;  /* 0x0000000400087245 */ /* 0x004fe20000201000 */
[----:B------:R-:W-:Y:S01]  /*06b0*/  VOTEU.ALL UP0, P0 ;  /* 0x00000000003f7886 */ /* 0x000fe20000000000 */
[----:B------:R-:W-:Y:S01]  /*06c0*/  VOTEU.ALL UP1, P0 ;  /* 0x00000000003f7886 */ /* 0x000fe20000020000 */
[----:B------:R-:W0:Y:S01]  /*06d0*/  F2I.U32.TRUNC.NTZ R0, R0 ;  /* 0x0000000000007305 */ /* 0x000e22000020f000 */
[C---:B------:R-:W-:Y:S02]  /*06e0*/  IMAD.SHL.U32 R152, R7.reuse, 0x4, RZ ;  /* 0x0000000407987824 */ /* 0x040fe400078e00ff */
[----:B------:R-:W-:Y:S01]  /*06f0*/  FMUL R10, R8, UR4 ;  /* 0x00000004080a7c20 */ /* 0x000fe20008400000 */
[----:B------:R-:W1:Y:S01]  /*0700*/  @!UP0 S2UR UR7, SR_CgaCtaId ;  /* 0x00000000000789c3 */ /* 0x000e620000008800 */
[----:B------:R-:W-:Y:S01]  /*0710*/  UMOV UR4, 0x20 ;  /* 0x0000002000047882 */ /* 0x000fe20000000000 */
[----:B------:R-:W-:Y:S01]  /*0720*/  @!UP0 UMOV UR6, 0x400 ;  /* 0x0000040000068882 */ /* 0x000fe20000000000 */
[----:B------:R-:W-:Y:S01]  /*0730*/  LOP3.LUT R152, R7, 0xc, R152, 0x78, !PT ;  /* 0x0000000c07987812 */ /* 0x000fe200078e7898 */
[----:B------:R-:W-:-:S04]  /*0740*/  @!UP0 UIADD3 UR4, -UR4, 0x100000, URZ ;  /* 0x0010000004048890 */ /* 0x000fc8000fffe13f */
[----:B------:R-:W-:Y:S02]  /*0750*/  @!UP0 USHF.L.U32 UR5, UR4, 0xb, URZ ;  /* 0x0000000b04058899 */ /* 0x000fe4000800063f */
[----:B------:R-:W-:Y:S01]  /*0760*/  @!UP0 USHF.L.U32 UR4, UR4, 0x1, URZ ;  /* 0x0000000104048899 */ /* 0x000fe2000800063f */
[----:B------:R-:W2:Y:S01]  /*0770*/  F2I.U32.TRUNC.NTZ R10, R10 ;  /* 0x0000000a000a7305 */ /* 0x000ea2000020f000 */
[----:B----4-:R-:W-:Y:S02]  /*0780*/  ISETP.EQ.U32.AND P2, PT, R12, 0x1, PT ;  /* 0x000000010c00780c */ /* 0x010fe40003f42070 */
[----:B------:R-:W-:Y:S01]  /*0790*/  SHF.R.S32.HI R3, RZ, 0x1f, R152 ;  /* 0x0000001fff037819 */ /* 0x000fe20000011498 */
[----:B------:R-:W4:Y:S01]  /*07a0*/  LDC R7, c[0x0][0x148] ;  /* 0x00005200ff077b82 */ /* 0x000f220000000800 */
[----:B0-----:R-:W-:Y:S02]  /*07b0*/  IMAD.MOV R14, RZ, RZ, -R0 ;  /* 0x000000ffff0e7224 */ /* 0x001fe400078e0a00 */
[----:B------:R-:W-:-:S02]  /*07c0*/  LEA.HI R8, R3, R152, RZ, 0x3 ;  /* 0x0000009803087211 */ /* 0x000fc400078f18ff */
[----:B---3--:R-:W-:Y:S02]  /*07d0*/  IMAD R3, R9, R14, UR8 ;  /* 0x0000000809037e24 */ /* 0x008fe4000f8e020e */
[----:B------:R-:W-:Y:S02]  /*07e0*/  LOP3.LUT R11, R8, 0xfffffff8, RZ, 0xc0, !PT ;  /* 0xfffffff8080b7812 */ /* 0x000fe400078ec0ff */
[----:B------:R-:W-:Y:S01]  /*07f0*/  SHF.R.S32.HI R9, RZ, 0x1f, R2 ;  /* 0x0000001fff097819 */ /* 0x000fe20000011402 */
[----:B--2---:R-:W-:Y:S02]  /*0800*/  IMAD.MOV R24, RZ, RZ, -R10 ;  /* 0x000000ffff187224 */ /* 0x004fe400078e0a0a */
[----:B------:R-:W-:Y:S01]  /*0810*/  IMAD.IADD R0, R152, 0x1, -R11 ;  /* 0x0000000198007824 */ /* 0x000fe200078e0a0b */
[----:B------:R-:W-:Y:S01]  /*0820*/  LEA.HI R9, R9, R2, RZ, 0x2 ;  /* 0x0000000209097211 */ /* 0x000fe200078f10ff */
[----:B-1----:R-:W-:Y:S01]  /*0830*/  @!UP0 ULEA UR6, UR7, UR6, 0x18 ;  /* 0x0000000607068291 */ /* 0x002fe2000f8ec03f */
[----:B------:R-:W-:-:S02]  /*0840*/  VOTEU.ALL UP0, P0 ;  /* 0x00000000003f7886 */ /* 0x000fc40000000000 */
[----:B------:R-:W-:Y:S02]  /*0850*/  LOP3.LUT R9, R9, 0xfffffffc, RZ, 0xc0, !PT ;  /* 0xfffffffc09097812 */ /* 0x000fe400078ec0ff */
[----:B------:R-:W-:Y:S02]  /*0860*/  ISETP.NE.AND P4, PT, R0, R3, PT ;  /* 0x000000030000720c */ /* 0x000fe40003f85270 */
[----:B------:R-:W-:Y:S01]  /*0870*/  LOP3.LUT P0, RZ, R6, 0x7, RZ, 0xc0, !PT ;  /* 0x0000000706ff7812 */ /* 0x000fe2000780c0ff */
[----:B------:R-:W-:Y:S02]  /*0880*/  IMAD.IADD R0, R2, 0x1, -R9 ;  /* 0x0000000102007824 */ /* 0x000fe400078e0a09 */
[----:B----4-:R-:W-:Y:S01]  /*0890*/  IMAD R9, R7, R24, R4 ;  /* 0x0000001807097224 */ /* 0x010fe200078e0204 */
[----:B------:R-:W-:Y:S01]  /*08a0*/  ISETP.LT.U32.AND P0, PT, R152, 0x8, !P0 ;  /* 0x000000089800780c */ /* 0x000fe20004701070 */
[----:B------:R-:W-:Y:S01]  /*08b0*/  VIADD R6, R5, 0xffffffff ;  /* 0xffffffff05067836 */ /* 0x000fe20000000000 */
[----:B------:R-:W-:Y:S01]  /*08c0*/  ISETP.NE.AND P1, PT, R0, 0x3, PT ;  /* 0x000000030000780c */ /* 0x000fe20003f25270 */
[----:B------:R-:W0:Y:S02]  /*08d0*/  FENCE.VIEW.ASYNC.S ;  /* 0x00000000000073c6 */ /* 0x000e240000000000 */
[----:B0-----:R0:W1:Y:S01]  /*08e0*/  @!UP0 SYNCS.EXCH.64 URZ, [UR6+0x130], UR4 ;  /* 0x00013004063f85b2 */ /* 0x0010620008000100 */
[----:B------:R-:W-:-:S02]  /*08f0*/  SEL R2, RZ, 0x1, !P0 ;  /* 0x00000001ff027807 */ /* 0x000fc40004000000 */
[----:B------:R-:W-:Y:S02]  /*0900*/  ISETP.EQ.OR P1, PT, R0, RZ, !P1 ;  /* 0x000000ff0000720c */ /* 0x000fe40004f22670 */
[----:B------:R-:W-:Y:S02]  /*0910*/  @P4 SHF.R.S32.HI R8, RZ, 0x3, R8 ;  /* 0x00000003ff084819 */ /* 0x000fe40000011408 */
[----:B------:R-:W-:Y:S02]  /*0920*/  ISETP.EQ.AND P1, PT, R5, RZ, P1 ;  /* 0x000000ff0500720c */ /* 0x000fe40000f22270 */
[----:B------:R-:W-:Y:S02]  /*0930*/  @P4 ISETP.NE.AND P5, PT, R8, R9, PT ;  /* 0x000000090800420c */ /* 0x000fe40003fa5270 */
[----:B------:R-:W-:Y:S02]  /*0940*/  ISETP.GE.U32.AND P6, PT, R6, 0x2, PT ;  /* 0x000000020600780c */ /* 0x000fe40003fc6070 */
[----:B------:R-:W-:-:S02]  /*0950*/  @P4 SEL R23, RZ, 0x1, P5 ;  /* 0x00000001ff174807 */ /* 0x000fc40002800000 */
[----:B------:R-:W-:Y:S01]  /*0960*/  SEL R19, RZ, 0x1, !P1 ;  /* 0x00000001ff137807 */ /* 0x000fe20004800000 */
[----:B------:R0:W2:Y:S01]  /*0970*/  @!UP1 SYNCS.EXCH.64 URZ, [UR6+0x138], UR4 ;  /* 0x00013804063f95b2 */ /* 0x0000a20008000100 */
[----:B------:R-:W-:Y:S01]  /*0980*/  LOP3.LUT R23, R23, R2, RZ, 0xc0, !PT ;  /* 0x0000000217177212 */ /* 0x000fe200078ec0ff */
[----:B------:R-:W-:Y:S01]  /*0990*/  NOP ;  /* 0x0000000000007918 */ /* 0x000fe20000000000 */
[----:B------:R-:W-:Y:S01]  /*09a0*/  SEL R19, R19, 0x2, P6 ;  /* 0x0000000213137807 */ /* 0x000fe20003000000 */
[----:B------:R-:W-:Y:S06]  /*09b0*/  @!P2 BRA `(.L_x_4) ;  /* 0x000000000008a947 */ /* 0x000fec0003800000 */
[----:B-12---:R-:W-:Y:S01]  /*09c0*/  UCGABAR_ARV ;  /* 0x00000000000079c7 */ /* 0x006fe20008000000 */
[----:B------:R-:W-:Y:S05]  /*09d0*/  BRA `(.L_x_5) ;  /* 0x0000000000047947 */ /* 0x000fea0003800000 */
.L_x_4:
[----:B-12---:R-:W-:Y:S01]  /*09e0*/  NOP ;  /* 0x0000000000007918 */ /* 0x006fe20000000000 */
.L_x_5:
[----:B------:R-:W1:Y:S01]  /*09f0*/  LDC R2, c[0x0][0x65c] ;  /* 0x00019700ff027b82 */ /* 0x000e620000000800 */
[----:B------:R-:W-:Y:S02]  /*0a00*/  IMAD.U32 R8, RZ, RZ, UR8 ;  /* 0x00000008ff087e24 */ /* 0x000fe4000f8e00ff */
[----:B------:R-:W-:Y:S01]  /*0a10*/  IMAD.MOV.U32 R9, RZ, RZ, RZ ;  /* 0x000000ffff097224 */ /* 0x000fe200078e00ff */
[----:B-1----:R-:W-:-:S04]  /*0a20*/  ISETP.NE.AND P1, PT, R2, 0x1, PT ;  /* 0x000000010200780c */ /* 0x002fc80003f25270 */
[----:B------:R-:W-:-:S09]  /*0a30*/  P2R R5, PR, RZ, 0x2 ;  /* 0x00000002ff057803 */ /* 0x000fd20000000000 */
[----:B------:R-:W1:Y:S01]  /*0a40*/  @P1 LDC R17, c[0x0][0x10] ;  /* 0x00000400ff111b82 */ /* 0x000e620000000800 */
[----:B------:R-:W-:Y:S02]  /*0a50*/  @P1 IMAD.MOV.U32 R5, RZ, RZ, RZ ;  /* 0x000000ffff051224 */ /* 0x000fe400078e00ff */
[----:B------:R-:W-:-:S05]  /*0a60*/  @P1 IMAD.MOV.U32 R13, RZ, RZ, RZ ;  /* 0x000000ffff0d1224 */ /* 0x000fca00078e00ff */
[----:B------:R-:W2:Y:S01]  /*0a70*/  @!P1 LDC R11, c[0x0][0xc] ;  /* 0x00000300ff0b9b82 */ /* 0x000ea20000000800 */
[----:B-1----:R-:W-:-:S04]  /*0a80*/  @P1 IMAD.WIDE.U32 R16, R17, UR8, R4 ;  /* 0x0000000811101c25 */ /* 0x002fc8000f8e0004 */
[----:B------:R-:W-:Y:S02]  /*0a90*/  @P1 IMAD.IADD R17, R17, 0x1, R13 ;  /* 0x0000000111111824 */ /* 0x000fe400078e020d */
[----:B--2---:R-:W-:-:S04]  /*0aa0*/  @!P1 IMAD.WIDE.U32 R8, R4, R11, R8 ;  /* 0x0000000b04089225 */ /* 0x004fc800078e0008 */
[----:B------:R-:W-:Y:S02]  /*0ab0*/  @!P1 IMAD.MOV.U32 R16, RZ, RZ, R8 ;  /* 0x000000ffff109224 */ /* 0x000fe400078e0008 */
[----:B------:R-:W-:Y:S01]  /*0ac0*/  @!P1 IMAD.MOV.U32 R17, RZ, RZ, R9 ;  /* 0x000000ffff119224 */ /* 0x000fe200078e0009 */
[----:B------:R-:W-:Y:S06]  /*0ad0*/  @!P2 BRA `(.L_x_6) ;  /* 0x00000000000ca947 */ /* 0x000fec0003800000 */
[----:B------:R-:W-:Y:S01]  /*0ae0*/  UCGABAR_WAIT ;  /* 0x0000000000007dc7 */ /* 0x000fe20008000000 */
[----:B------:R-:W-:Y:S01]  /*0af0*/  CCTL.IVALL ;  /* 0x00000000ff00798f */ /* 0x000fe20002000000 */
[----:B------:R-:W-:Y:S05]  /*0b00*/  BRA `(.L_x_7) ;  /* 0x0000000000047947 */ /* 0x000fea0003800000 */
.L_x_6:
[----:B------:R-:W-:Y:S06]  /*0b10*/  BAR.SYNC.DEFER_BLOCKING 0x0 ;  /* 0x0000000000007b1d */ /* 0x000fec0000010000 */
.L_x_7:
[----:B------:R-:W-:Y:S05]  /*0b20*/  @!P3 BRA `(.L_x_8) ;  /* 0x0000007c00dcb947 */ /* 0x000fea0003800000 */
[----:B------:R-:W-:-:S13]  /*0b30*/  ISETP.GT.U32.AND P0, PT, R6, 0x1, PT ;  /* 0x000000010600780c */ /* 0x000fda0003f04070 */
[----:B0-----:R-:W-:Y:S05]  /*0b40*/  @P0 EXIT ;  /* 0x000000000000094d */ /* 0x001fea0003800000 */
[----:B------:R-:W-:Y:S01]  /*0b50*/  ULDC.64 UR4, c[0x0][0x650] ;  /* 0x0001940000047ab9 */ /* 0x000fe20000000a00 */
[----:B------:R-:W-:Y:S01]  /*0b60*/  PRMT R0, RZ, 0x7610, R0 ;  /* 0x00007610ff007816 */ /* 0x000fe20000000000 */
[----:B------:R-:W-:Y:S01]  /*0b70*/  IMAD.MOV.U32 R154, RZ, RZ, -0x1 ;  /* 0xffffffffff9a7424 */ /* 0x000fe200078e00ff */
[----:B------:R-:W-:Y:S01]  /*0b80*/  ISETP.GE.U32.AND P0, PT, R16, UR4, PT ;  /* 0x0000000410007c0c */ /* 0x000fe2000bf06070 */
[----:B------:R-:W-:Y:S02]  /*0b90*/  IMAD.MOV.U32 R153, RZ, RZ, -0x1 ;  /* 0xffffffffff997424 */ /* 0x000fe400078e00ff */
[----:B------:R-:W-:Y:S01]  /*0ba0*/  IMAD.MOV.U32 R22, RZ, RZ, -0x1 ;  /* 0xffffffffff167424 */ /* 0x000fe200078e00ff */
[----:B------:R-:W-:-:S13]  /*0bb0*/  ISETP.GE.U32.AND.EX P0, PT, R17, UR5, PT, P0 ;  /* 0x0000000511007c0c */ /* 0x000fda000bf06100 */
[----:B------:R-:W-:Y:S05]  /*0bc0*/  @P0 BRA `(.L_x_9) ;  /* 0x00000004002c0947 */ /* 0x000fea0003800000 */
[----:B------:R-:W0:Y:S01]  /*0bd0*/  LDC.64 R20, c[0x0][0x628] ;  /* 0x00018a00ff147b82 */ /* 0x000e220000000a00 */
[----:B------:R-:W-:Y:S02]  /*0be0*/  IMAD.MOV.U32 R8, RZ, RZ, R16 ;  /* 0x000000ffff087224 */ /* 0x000fe400078e0010 */
[----:B------:R-:W-:-:S05]  /*0bf0*/  IMAD.MOV.U32 R9, RZ, RZ, R17 ;  /* 0x000000ffff097224 */ /* 0x000fca00078e0011 */
[----:B------:R-:W1:Y:S08]  /*0c00*/  LDC R0, c[0x0][0x630] ;  /* 0x00018c00ff007b82 */ /* 0x000e700000000800 */
[----:B------:R-:W2:Y:S01]  /*0c10*/  LDC.64 R26, c[0x0][0x620] ;  /* 0x00018800ff1a7b82 */ /* 0x000ea20000000a00 */
[----:B0-----:R-:W-:-:S04]  /*0c20*/  ISETP.NE.U32.AND P0, PT, R20, RZ, PT ;  /* 0x000000ff1400720c */ /* 0x001fc80003f05070 */
[----:B------:R-:W-:-:S13]  /*0c30*/  ISETP.NE.AND.EX P0, PT, R21, RZ, PT, P0 ;  /* 0x000000ff1500720c */ /* 0x000fda0003f05300 */
[----:B-12---:R-:W-:Y:S05]  /*0c40*/  @!P0 BRA `(.L_x_10) ;  /* 0x0000000000288947 */ /* 0x006fea0003800000 */
[----:B------:R-:W0:Y:S02]  /*0c50*/  LDC R13, c[0x0][0x634] ;  /* 0x00018d00ff0d7b82 */ /* 0x000e240000000800 */
[----:B0-----:R-:W-:-:S05]  /*0c60*/  IADD3 R13, P0, R16, R13, RZ ;  /* 0x0000000d100d7210 */ /* 0x001fca0007f1e0ff */
[----:B------:R-:W-:-:S04]  /*0c70*/  IMAD.X R15, RZ, RZ, R17, P0 ;  /* 0x000000ffff0f7224 */ /* 0x000fc800000e0611 */
[----:B------:R-:W-:-:S04]  /*0c80*/  IMAD.WIDE.U32 R8, R15, R20, RZ ;  /* 0x000000140f087225 */ /* 0x000fc800078e00ff */
[----:B------:R-:W-:-:S04]  /*0c90*/  IMAD.WIDE.U32 R10, P0, R13, R21, R8 ;  /* 0x000000150d0a7225 */ /* 0x000fc80007800008 */
[----:B------:R-:W-:-:S04]  /*0ca0*/  IMAD.WIDE.U32 R8, R13, R20, RZ ;  /* 0x000000140d087225 */ /* 0x000fc800078e00ff */
[----:B------:R-:W-:Y:S01]  /*0cb0*/  IMAD.X R13, RZ, RZ, RZ, P0 ;  /* 0x000000ffff0d7224 */ /* 0x000fe200000e06ff */
[----:B------:R-:W-:Y:S01]  /*0cc0*/  IADD3 RZ, P0, R9, R10, RZ ;  /* 0x0000000a09ff7210 */ /* 0x000fe20007f1e0ff */
[----:B------:R-:W-:-:S04]  /*0cd0*/  IMAD.MOV.U32 R12, RZ, RZ, R11 ;  /* 0x000000ffff0c7224 */ /* 0x000fc800078e000b */
[----:B------:R-:W-:-:S08]  /*0ce0*/  IMAD.WIDE.U32.X R8, R15, R21, R12, P0 ;  /* 0x000000150f087225 */ /* 0x000fd000000e040c */
.L_x_10:
[----:B------:R-:W0:Y:S01]  /*0cf0*/  LDC.64 R20, c[0x0][0x640] ;  /* 0x00019000ff147b82 */ /* 0x000e220000000a00 */
[--C-:B------:R-:W-:Y:S01]  /*0d00*/  SHF.R.U64 R28, R8, R0, R9.reuse ;  /* 0x00000000081c7219 */ /* 0x100fe20000001209 */
[----:B------:R-:W-:Y:S01]  /*0d10*/  IMAD R30, R7, R24, R4 ;  /* 0x00000018071e7224 */ /* 0x000fe200078e0204 */
[----:B------:R-:W-:Y:S01]  /*0d20*/  SHF.R.U32.HI R0, RZ, R0, R9 ;  /* 0x00000000ff007219 */ /* 0x000fe20000011609 */
[----:B------:R-:W-:Y:S01]  /*0d30*/  IMAD.MOV.U32 R25, RZ, RZ, 0x1 ;  /* 0x00000001ff197424 */ /* 0x000fe200078e00ff */
[----:B------:R-:W-:-:S03]  /*0d40*/  IADD3 R5, P0, RZ, -R28, RZ ;  /* 0x8000001cff057210 */ /* 0x000fc60007f1e0ff */
[----:B------:R-:W1:Y:S02]  /*0d50*/  LDC R6, c[0x0][0x618] ;  /* 0x00018600ff067b82 */ /* 0x000e640000000800 */
[----:B------:R-:W-:-:S04]  /*0d60*/  IMAD.X R9, RZ, RZ, ~R0, P0 ;  /* 0x000000ffff097224 */ /* 0x000fc800000e0e00 */
[-C--:B------:R-:W-:Y:S02]  /*0d70*/  IMAD R0, R9, R26.reuse, RZ ;  /* 0x0000001a09007224 */ /* 0x080fe400078e02ff */
[----:B------:R-:W2:Y:S01]  /*0d80*/  LDC R11, c[0x0][0x608] ;  /* 0x00018200ff0b7b82 */ /* 0x000ea20000000800 */
[----:B------:R-:W-:-:S04]  /*0d90*/  IMAD.WIDE.U32 R8, R5, R26, R16 ;  /* 0x0000001a05087225 */ /* 0x000fc800078e0010 */
[----:B------:R-:W-:-:S03]  /*0da0*/  IMAD R5, R5, R27, R0 ;  /* 0x0000001b05057224 */ /* 0x000fc600078e0200 */
[----:B------:R-:W3:Y:S01]  /*0db0*/  LDC R12, c[0x0][0x658] ;  /* 0x00019600ff0c7b82 */ /* 0x000ee20000000800 */
[----:B0-----:R-:W-:Y:S01]  /*0dc0*/  ISETP.NE.U32.AND P0, PT, R20, RZ, PT ;  /* 0x000000ff1400720c */ /* 0x001fe20003f05070 */
[----:B------:R-:W-:Y:S02]  /*0dd0*/  IMAD.IADD R5, R9, 0x1, R5 ;  /* 0x0000000109057824 */ /* 0x000fe400078e0205 */
[----:B------:R-:W-:Y:S01]  /*0de0*/  IMAD.MOV.U32 R9, RZ, RZ, -0x1 ;  /* 0xffffffffff097424 */ /* 0x000fe200078e00ff */
[----:B------:R-:W-:-:S03]  /*0df0*/  ISETP.NE.AND.EX P0, PT, R21, RZ, PT, P0 ;  /* 0x000000ff1500720c */ /* 0x000fc60003f05300 */
[----:B------:R-:W0:Y:S01]  /*0e00*/  LDC R15, c[0x0][0x600] ;  /* 0x00018000ff0f7b82 */ /* 0x000e220000000800 */
[-CC-:B-1----:R-:W-:Y:S02]  /*0e10*/  SHF.R.U64 R13, R8, R6.reuse, R5.reuse ;  /* 0x00000006080d7219 */ /* 0x182fe40000001205 */
[----:B------:R-:W-:-:S05]  /*0e20*/  SHF.R.U32.HI R0, RZ, R6, R5 ;  /* 0x00000006ff007219 */ /* 0x000fca0000011605 */
[----:B------:R-:W1:Y:S01]  /*0e30*/  LDC R14, c[0x0][0x648] ;  /* 0x00019200ff0e7b82 */ /* 0x000e620000000800 */
[-CC-:B--2---:R-:W-:Y:S02]  /*0e40*/  SHF.R.U64 R27, R13, R11.reuse, R0.reuse ;  /* 0x0000000b0d1b7219 */ /* 0x184fe40000001200 */
[----:B------:R-:W-:-:S05]  /*0e50*/  SHF.R.U32.HI R5, RZ, R11, R0 ;  /* 0x0000000bff057219 */ /* 0x000fca0000011600 */
[----:B------:R-:W2:Y:S01]  /*0e60*/  LDC R22, c[0x0][0x638] ;  /* 0x00018e00ff167b82 */ /* 0x000ea20000000800 */
[-CC-:B---3--:R-:W-:Y:S02]  /*0e70*/  SHF.R.U64 R24, R27, R12.reuse, R5.reuse ;  /* 0x0000000c1b187219 */ /* 0x188fe40000001205 */
[-C--:B------:R-:W-:Y:S02]  /*0e80*/  SHF.L.U32 R0, R9, R12.reuse, RZ ;  /* 0x0000000c09007219 */ /* 0x080fe400000006ff */
[----:B------:R-:W-:Y:S01]  /*0e90*/  SHF.R.U32.HI R5, RZ, R12, R5 ;  /* 0x0000000cff057219 */ /* 0x000fe20000011605 */
[----:B------:R-:W-:Y:S01]  /*0ea0*/  IMAD.MOV.U32 R4, RZ, RZ, R24 ;  /* 0x000000ffff047224 */ /* 0x000fe200078e0018 */
[----:B------:R-:W-:Y:S01]  /*0eb0*/  LOP3.LUT R10, RZ, R0, RZ, 0x33, !PT ;  /* 0x00000000ff0a7212 */ /* 0x000fe200078e33ff */
[----:B------:R-:W3:Y:S01]  /*0ec0*/  LDC R26, c[0x0][0x610] ;  /* 0x00018400ff1a7b82 */ /* 0x000ee20000000800 */
[----:B------:R-:W-:Y:S05]  /*0ed0*/  @!P0 BRA `(.L_x_11) ;  /* 0x0000000000288947 */ /* 0x000fea0003800000 */
[----:B------:R-:W4:Y:S02]  /*0ee0*/  LDC R9, c[0x0][0x64c] ;  /* 0x00019300ff097b82 */ /* 0x000f240000000800 */
[----:B----4-:R-:W-:-:S05]  /*0ef0*/  IADD3 R9, P0, R24, R9, RZ ;  /* 0x0000000918097210 */ /* 0x010fca0007f1e0ff */
        /* <DEDUP_REMOVED lines=8> */
.L_x_11:
[----:B-1----:R-:W-:Y:S01]  /*0f80*/  SHF.R.U64 R4, R4, R14, R5 ;  /* 0x0000000e04047219 */ /* 0x002fe20000001205 */
[----:B0-----:R-:W-:Y:S01]  /*0f90*/  VIADD R6, R15, 0xffffffff ;  /* 0xffffffff0f067836 */ /* 0x001fe20000000000 */
[----:B------:R-:W-:Y:S02]  /*0fa0*/  SHF.L.U32 R0, R25, R12, RZ ;  /* 0x0000000c19007219 */ /* 0x000fe400000006ff */
[----:B------:R-:W-:Y:S01]  /*0fb0*/  LOP3.LUT R5, R27, R10, RZ, 0xc0, !PT ;  /* 0x0000000a1b057212 */ /* 0x000fe200078ec0ff */
[----:B------:R-:W-:Y:S01]  /*0fc0*/  IMAD.MOV R7, RZ, RZ, -R4 ;  /* 0x000000ffff077224 */ /* 0x000fe200078e0a04 */
[----:B------:R-:W-:Y:S02]  /*0fd0*/  SEL R3, R3, R30, !P1 ;  /* 0x0000001e03037207 */ /* 0x000fe40004800000 */
[----:B------:R-:W-:Y:S01]  /*0fe0*/  LOP3.LUT R6, R13, R6, RZ, 0xc0, !PT ;  /* 0x000000060d067212 */ /* 0x000fe200078ec0ff */
[----:B------:R-:W-:Y:S02]  /*0ff0*/  IMAD R4, R0, R4, R5 ;  /* 0x0000000400047224 */ /* 0x000fe400078e0205 */
[----:B--2---:R-:W-:-:S02]  /*1000*/  IMAD R0, R7, R22, R24 ;  /* 0x0000001607007224 */ /* 0x004fc400078e0218 */
[----:B---3--:R-:W-:Y:S02]  /*1010*/  IMAD R3, R4, R26, R3 ;  /* 0x0000001a04037224 */ /* 0x008fe400078e0203 */
[----:B------:R-:W-:Y:S02]  /*1020*/  IMAD R154, R0, R15, R6 ;  /* 0x0000000f009a7224 */ /* 0x000fe400078e0206 */
[----:B------:R-:W-:Y:S02]  /*1030*/  IMAD.MOV.U32 R4, RZ, RZ, 0x1 ;  /* 0x00000001ff047424 */ /* 0x000fe400078e00ff */
[----:B------:R-:W-:Y:S01]  /*1040*/  IMAD.MOV.U32 R22, RZ, RZ, R28 ;  /* 0x000000ffff167224 */ /* 0x000fe200078e001c */
[----:B------:R-:W-:Y:S02]  /*1050*/  SEL R153, R154, R3, !P1 ;  /* 0x000000039a997207 */ /* 0x000fe40004800000 */
[----:B------:R-:W-:Y:S02]  /*1060*/  PRMT R0, R4, 0x7610, R0 ;  /* 0x0000761004007816 */ /* 0x000fe40000000000 */
[----:B------:R-:W-:-:S07]  /*1070*/  SEL R154, R3, R154, !P1 ;  /* 0x0000009a039a7207 */ /* 0x000fce0004800000 */
.L_x_9:
[----:B------:R-:W-:-:S08]  /*1080*/  NOP ;  /* 0x0000000000007918 */ /* 0x000fd00000000000 */
[----:B------:R-:W0:Y:S02]  /*1090*/  USETMAXREG.TRY_ALLOC.CTAPOOL UP0, 0xe8 ;  /* 0x000000e8000079c8 */ /* 0x000e240008000600 */
[----:B0-----:R-:W-:-:S13]  /*10a0*/  PLOP3.LUT P0, PT, PT, PT, UP0, 0x80, 0x0 ;  /* 0x000000000000781c */ /* 0x001fda0003f0f008 */
[----:B------:R-:W-:Y:S05]  /*10b0*/  @!P0 BRA `(.L_x_9) ;  /* 0xfffffffc00f08947 */ /* 0x000fea000383ffff */
[----:B------:R-:W-:Y:S01]  /*10c0*/  ULDC.64 UR4, c[0x0][0x598] ;  /* 0x0001660000047ab9 */ /* 0x000fe20000000a00 */
[----:B------:R-:W-:Y:S01]  /*10d0*/  ULDC.64 UR36, c[0x0][0x208] ;  /* 0x0000820000247ab9 */ /* 0x000fe20000000a00 */
[----:B------:R-:W-:-:S04]  /*10e0*/  ISETP.NE.U32.AND P0, PT, RZ, UR4, PT ;  /* 0x00000004ff007c0c */ /* 0x000fc8000bf05070 */
[----:B------:R-:W-:-:S13]  /*10f0*/  ISETP.NE.AND.EX P0, PT, RZ, UR5, PT, P0 ;  /* 0x00000005ff007c0c */ /* 0x000fda000bf05300 */
[----:B------:R-:W-:Y:S05]  /*1100*/  @!P0 BRA `(.L_x_12) ;  /* 0x00000000001c8947 */ /* 0x000fea0003800000 */
[----:B------:R-:W0:Y:S02]  /*1110*/  LDC.64 R4, c[0x0][0x598] ;  /* 0x00016600ff047b82 */ /* 0x000e240000000a00 */
[----:B0-----:R-:W2:Y:S02]  /*1120*/  LDG.E.64 R4, desc[UR36][R4.64] ;  /* 0x0000002404047981 */ /* 0x001ea4000c1e1b00 */
[----:B--2---:R-:W-:-:S04]  /*1130*/  ISETP.NE.U32.AND P0, PT, R4, RZ, PT ;  /* 0x000000ff0400720c */ /* 0x004fc80003f05070 */
[----:B------:R-:W-:-:S13]  /*1140*/  ISETP.NE.AND.EX P0, PT, R5, RZ, PT, P0 ;  /* 0x000000ff0500720c */ /* 0x000fda0003f05300 */
[----:B------:R-:W-:Y:S05]  /*1150*/  @!P0 BRA `(.L_x_12) ;  /* 0x0000000000088947 */ /* 0x000fea0003800000 */
[----:B------:R0:W5:Y:S01]  /*1160*/  LD.E R155, desc[UR36][R4.64] ;  /* 0x00000024049b7980 */ /* 0x000162000c101900 */
[----:B------:R-:W-:Y:S05]  /*1170*/  BRA `(.L_x_13) ;  /* 0x0000000000247947 */ /* 0x000fea0003800000 */
.L_x_12:
[----:B------:R-:W-:Y:S02]  /*1180*/  ULDC.64 UR4, c[0x0][0x588] ;  /* 0x0001620000047ab9 */ /* 0x000fe40000000a00 */
[----:B------:R-:W-:-:S04]  /*1190*/  ISETP.NE.U32.AND P0, PT, RZ, UR4, PT ;  /* 0x00000004ff007c0c */ /* 0x000fc8000bf05070 */
[----:B------:R-:W-:-:S13]  /*11a0*/  ISETP.NE.AND.EX P0, PT, RZ, UR5, PT, P0 ;  /* 0x00000005ff007c0c */ /* 0x000fda000bf05300 */
[----:B------:R-:W-:Y:S05]  /*11b0*/  @!P0 BRA `(.L_x_14) ;  /* 0x00000000000c8947 */ /* 0x000fea0003800000 */
[----:B------:R-:W0:Y:S02]  /*11c0*/  LDC.64 R4, c[0x0][0x588] ;  /* 0x00016200ff047b82 */ /* 0x000e240000000a00 */
[----:B0-----:R1:W5:Y:S01]  /*11d0*/  LDG.E R155, desc[UR36][R4.64] ;  /* 0x00000024049b7981 */ /* 0x001362000c1e1900 */
[----:B------:R-:W-:Y:S05]  /*11e0*/  BRA `(.L_x_13) ;  /* 0x0000000000087947 */ /* 0x000fea0003800000 */
.L_x_14:
[----:B------:R-:W-:Y:S02]  /*11f0*/  ULDC UR4, c[0x0][0x580] ;  /* 0x0001600000047ab9 */ /* 0x000fe40000000800 */
[----:B------:R-:W-:-:S07]  /*1200*/  IMAD.U32 R155, RZ, RZ, UR4 ;  /* 0x00000004ff9b7e24 */ /* 0x000fce000f8e00ff */
.L_x_13:
[----:B------:R-:W-:Y:S02]  /*1210*/  ULDC.64 UR4, c[0x0][0x5a0] ;  /* 0x0001680000047ab9 */ /* 0x000fe40000000a00 */
[----:B------:R-:W-:-:S04]  /*1220*/  ISETP.NE.U32.AND P0, PT, RZ, UR4, PT ;  /* 0x00000004ff007c0c */ /* 0x000fc8000bf05070 */
[----:B------:R-:W-:-:S13]  /*1230*/  ISETP.NE.AND.EX P0, PT, RZ, UR5, PT, P0 ;  /* 0x00000005ff007c0c */ /* 0x000fda000bf05300 */
[----:B------:R-:W-:Y:S05]  /*1240*/  @!P0 BRA `(.L_x_15) ;  /* 0x00000000001c8947 */ /* 0x000fea0003800000 */
[----:B01----:R-:W0:Y:S02]  /*1250*/  LDC.64 R4, c[0x0][0x5a0] ;  /* 0x00016800ff047b82 */ /* 0x003e240000000a00 */
[----:B0-----:R-:W2:Y:S02]  /*1260*/  LDG.E.64 R4, desc[UR36][R4.64] ;  /* 0x0000002404047981 */ /* 0x001ea4000c1e1b00 */
[----:B--2---:R-:W-:-:S04]  /*1270*/  ISETP.NE.U32.AND P0, PT, R4, RZ, PT ;  /* 0x000000ff0400720c */ /* 0x004fc80003f05070 */
[----:B------:R-:W-:-:S13]  /*1280*/  ISETP.NE.AND.EX P0, PT, R5, RZ, PT, P0 ;  /* 0x000000ff0500720c */ /* 0x000fda0003f05300 */
[----:B------:R-:W-:Y:S05]  /*1290*/  @!P0 BRA `(.L_x_15) ;  /* 0x0000000000088947 */ /* 0x000fea0003800000 */
[----:B------:R0:W5:Y:S01]  /*12a0*/  LD.E R156, desc[UR36][R4.64] ;  /* 0x00000024049c7980 */ /* 0x000162000c101900 */
[----:B------:R-:W-:Y:S05]  /*12b0*/  BRA `(.L_x_16) ;  /* 0x0000000000247947 */ /* 0x000fea0003800000 */
.L_x_15:
[----:B------:R-:W-:Y:S02]  /*12c0*/  ULDC.64 UR4, c[0x0][0x590] ;  /* 0x0001640000047ab9 */ /* 0x000fe40000000a00 */
[----:B------:R-:W-:-:S04]  /*12d0*/  ISETP.NE.U32.AND P0, PT, RZ, UR4, PT ;  /* 0x00000004ff007c0c */ /* 0x000fc8000bf05070 */
[----:B------:R-:W-:-:S13]  /*12e0*/  ISETP.NE.AND.EX P0, PT, RZ, UR5, PT, P0 ;  /* 0x00000005ff007c0c */ /* 0x000fda000bf05300 */
[----:B------:R-:W-:Y:S05]  /*12f0*/  @!P0 BRA `(.L_x_17) ;  /* 0x00000000000c8947 */ /* 0x000fea0003800000 */
[----:B------:R-:W2:Y:S02]  /*1300*/  LDC.64 R156, c[0x0][0x590] ;  /* 0x00016400ff9c7b82 */ /* 0x000ea40000000a00 */
[----:B--2---:R2:W5:Y:S01]  /*1310*/  LDG.E R156, desc[UR36][R156.64] ;  /* 0x000000249c9c7981 */ /* 0x004562000c1e1900 */
[----:B------:R-:W-:Y:S05]  /*1320*/  BRA `(.L_x_16) ;  /* 0x0000000000087947 */ /* 0x000fea0003800000 */
.L_x_17:
[----:B------:R-:W-:Y:S02]  /*1330*/  ULDC UR4, c[0x0][0x584] ;  /* 0x0001610000047ab9 */ /* 0x000fe40000000800 */
[----:B------:R-:W-:-:S07]  /*1340*/  IMAD.U32 R156, RZ, RZ, UR4 ;  /* 0x00000004ff9c7e24 */ /* 0x000fce000f8e00ff */
.L_x_16:
[----:B------:R-:W-:-:S13]  /*1350*/  LOP3.LUT P0, RZ, R0, 0xff, RZ, 0xc0, !PT ;  /* 0x000000ff00ff7812 */ /* 0x000fda000780c0ff */
[----:B------:R-:W-:Y:S05]  /*1360*/  @!P0 EXIT ;  /* 0x000000000000894d */ /* 0x000fea0003800000 */
[----:B------:R-:W-:Y:S01]  /*1370*/  ULDC UR4, c[0x0][0x28c] ;  /* 0x0000a30000047ab9 */ /* 0x000fe20000000800 */
[----:B------:R-:W-:Y:S01]  /*1380*/  UMOV UR38, URZ ;  /* 0x0000003f00267c82 */ /* 0x000fe20008000000 */
[----:B------:R-:W-:Y:S01]  /*1390*/  UIADD3 UR4, UR4, 0x1f, URZ ;  /* 0x0000001f04047890 */ /* 0x000fe2000fffe03f */
[----:B------:R-:W-:-:S03]  /*13a0*/  UMOV UR39, URZ ;  /* 0x0000003f00277c82 */ /* 0x000fc60008000000 */
[----:B------:R-:W-:-:S04]  /*13b0*/  USHF.R.S32.HI UR5, URZ, 0x1f, UR4 ;  /* 0x0000001f3f057899 */ /* 0x000fc80008011404 */
[----:B------:R-:W-:-:S04]  /*13c0*/  ULEA.HI UR5, UR5, UR4, URZ, 0x5 ;  /* 0x0000000405057291 */ /* 0x000fc8000f8f283f */
[----:B------:R-:W-:-:S12]  /*13d0*/  USHF.R.S32.HI UR40, URZ, 0x5, UR5 ;  /* 0x000000053f287899 */ /* 0x000fd80008011405 */
.L_x_297:
[----:B------:R-:W-:Y:S01]  /*13e0*/  LOP3.LUT R0, R18, 0x80, RZ, 0xc0, !PT ;  /* 0x0000008012007812 */ /* 0x000fe200078ec0ff */
[----:B------:R-:W3:Y:S01]  /*13f0*/  S2UR UR7, SR_CgaCtaId ;  /* 0x00000000000779c3 */ /* 0x000ee20000008800 */
[----:B------:R-:W-:Y:S02]  /*1400*/  UMOV UR6, 0x400 ;  /* 0x0000040000067882 */ /* 0x000fe40000000000 */
[----:B------:R-:W-:-:S06]  /*1410*/  SHF.R.U32.HI R0, RZ, 0x7, R0 ;  /* 0x00000007ff007819 */ /* 0x000fcc0000011600 */
[----:B----4-:R-:W4:Y:S01]  /*1420*/  SHFL.IDX PT, R0, R0, RZ, 0x1f ;  /* 0x00001fff00007589 */ /* 0x010f2200000e0000 */
[----:B---3--:R-:W-:Y:S01]  /*1430*/  ULEA UR6, UR7, UR6, 0x18 ;  /* 0x0000000607067291 */ /* 0x008fe2000f8ec03f */
[----:B----4-:R-:W-:-:S13]  /*1440*/  R2UR UR4, R0 ;  /* 0x00000000000472ca */ /* 0x010fda00000e0000 */
[----:B------:R-:W-:-:S04]  /*1450*/  ULEA.HI UR5, UR4, UR4, URZ, 0x1 ;  /* 0x0000000404057291 */ /* 0x000fc8000f8f083f */
[----:B------:R-:W-:-:S04]  /*1460*/  ULOP3.LUT UR5, UR5, 0x1ffffe, URZ, 0xc0, !UPT ;  /* 0x001ffffe05057892 */ /* 0x000fc8000f8ec03f */
[----:B------:R-:W-:-:S03]  /*1470*/  UIADD3 UR5, UR4, -UR5, URZ ;  /* 0x8000000504057290 */ /* 0x000fc6000fffe03f */
[----:B------:R-:W-:Y:S01]  /*1480*/  ULDC UR4, c[0x0][0x28c] ;  /* 0x0000a30000047ab9 */ /* 0x000fe20000000800 */
[----:B------:R-:W-:Y:S01]  /*1490*/  ULEA UR5, UR5, UR6, 0xb ;  /* 0x0000000605057291 */ /* 0x000fe2000f8e583f */
[----:B------:R-:W-:-:S03]  /*14a0*/  ISETP.LT.AND P0, PT, RZ, UR4, PT ;  /* 0x00000004ff007c0c */ /* 0x000fc6000bf01270 */
[----:B------:R-:W-:-:S04]  /*14b0*/  UIADD3 UR5, UR5, 0x200, URZ ;  /* 0x0000020005057890 */ /* 0x000fc8000fffe03f */
[----:B------:R-:W-:-:S04]  /*14c0*/  USHF.R.U32.HI UR5, URZ, 0x4, UR5 ;  /* 0x000000043f057899 */ /* 0x000fc80008011605 */
[----:B------:R-:W-:-:S04]  /*14d0*/  ULOP3.LUT UR5, UR5, 0x3fff, URZ, 0xc0, !UPT ;  /* 0x00003fff05057892 */ /* 0x000fc8000f8ec03f */
[----:B------:R-:W-:Y:S01]  /*14e0*/  ULOP3.LUT UR41, UR5, 0x10000, URZ, 0xfc, !UPT ;  /* 0x0001000005297892 */ /* 0x000fe2000f8efc3f */
[----:B01----:R-:W-:Y:S11]  /*14f0*/  @P0 BRA `(.L_x_18) ;  /* 0x0000000000400947 */ /* 0x003ff60003800000 */
[----:B------:R-:W-:Y:S01]  /*1500*/  MOV R0, 0x0 ;  /* 0x0000000000007802 */ /* 0x000fe20000000f00 */
[----:B------:R-:W-:Y:S01]  /*1510*/  ULDC.64 UR4, c[0x4][0x68] ;  /* 0x01001a0000047ab9 */ /* 0x000fe20000000a00 */
[----:B------:R-:W-:Y:S01]  /*1520*/  ULDC.64 UR6, c[0x4][0x8] ;  /* 0x0100020000067ab9 */ /* 0x000fe20000000a00 */
[----:B01----:R-:W-:Y:S01]  /*1530*/  IMAD.U32 R4, RZ, RZ, UR4 ;  /* 0x00000004ff047e24 */ /* 0x003fe2000f8e00ff */
[----:B------:R0:W1:Y:S01]  /*1540*/  LDC.64 R14, c[0x4][R0] ;  /* 0x01000000000e7b82 */ /* 0x0000620000000a00 */
[----:B------:R-:W-:Y:S01]  /*1550*/  IMAD.U32 R5, RZ, RZ, UR5 ;  /* 0x00000005ff057e24 */ /* 0x000fe2000f8e00ff */
[----:B------:R-:W-:Y:S01]  /*1560*/  ULDC.64 UR4, c[0x4][0x70] ;  /* 0x01001c0000047ab9 */ /* 0x000fe20000000a00 */
[----:B------:R-:W-:Y:S02]  /*1570*/  IMAD.U32 R10, RZ, RZ, UR6 ;  /* 0x00000006ff0a7e24 */ /* 0x000fe4000f8e00ff */
[----:B------:R-:W-:Y:S02]  /*1580*/  IMAD.U32 R6, RZ, RZ, UR4 ;  /* 0x00000004ff067e24 */ /* 0x000fe4000f8e00ff */
[----:B------:R-:W-:-:S02]  /*1590*/  IMAD.U32 R7, RZ, RZ, UR5 ;  /* 0x00000005ff077e24 */ /* 0x000fc4000f8e00ff */
[----:B------:R-:W-:Y:S02]  /*15a0*/  IMAD.U32 R11, RZ, RZ, UR7 ;  /* 0x00000007ff0b7e24 */ /* 0x000fe4000f8e00ff */
[----:B------:R-:W-:Y:S02]  /*15b0*/  IMAD.MOV.U32 R8, RZ, RZ, 0x1e1 ;  /* 0x000001e1ff087424 */ /* 0x000fe400078e00ff */
[----:B------:R-:W-:Y:S02]  /*15c0*/  IMAD.MOV.U32 R12, RZ, RZ, 0x1 ;  /* 0x00000001ff0c7424 */ /* 0x000fe400078e00ff */
[----:B0-----:R-:W-:-:S07]  /*15d0*/  IMAD.MOV.U32 R13, RZ, RZ, RZ ;  /* 0x000000ffff0d7224 */ /* 0x001fce00078e00ff */
[----:B------:R-:W-:-:S07]  /*15e0*/  LEPC R20, `(.L_x_18) ;  /* 0x000000001014794e */ /* 0x000fce0000000000 */
[----:B-12--5:R-:W-:Y:S05]  /*15f0*/  CALL.ABS.NOINC R14 ;  /* 0x000000000e007343 */ /* 0x026fea0003c00000 */
.L_x_18:
[----:B------:R-:W-:-:S04]  /*1600*/  LOP3.LUT R0, R19, 0x1, RZ, 0xfc, !PT ;  /* 0x0000000113007812 */ /* 0x000fc800078efcff */
[----:B------:R-:W-:-:S13]  /*1610*/  ISETP.NE.AND P0, PT, R0, 0x3, PT ;  /* 0x000000030000780c */ /* 0x000fda0003f05270 */
[----:B------:R-:W-:Y:S05]  /*1620*/  @!P0 BRA `(.L_x_19) ;  /* 0x0000000000048947 */ /* 0x000fea0003800000 */
[----:B------:R-:W-:Y:S01]  /*1630*/  BPT.TRAP 0x1 ;  /* 0x000000040000795c */ /* 0x000fe20000300000 */
.L_x_19:
[----:B------:R-:W3:Y:S01]  /*1640*/  S2UR UR5, SR_CgaCtaId ;  /* 0x00000000000579c3 */ /* 0x000ee20000008800 */
[----:B------:R-:W-:Y:S01]  /*1650*/  UMOV UR4, 0x400 ;  /* 0x0000040000047882 */ /* 0x000fe20000000000 */
[----:B------:R-:W-:Y:S02]  /*1660*/  IMAD.U32 R0, RZ, RZ, UR38 ;  /* 0x00000026ff007e24 */ /* 0x000fe4000f8e00ff */
[----:B------:R-:W-:-:S03]  /*1670*/  IMAD.U32 R3, RZ, RZ, UR39 ;  /* 0x00000027ff037e24 */ /* 0x000fc6000f8e00ff */
[----:B------:R-:W-:Y:S01]  /*1680*/  SHF.L.U32 R0, R0, 0x1f, RZ ;  /* 0x0000001f00007819 */ /* 0x000fe200000006ff */
[----:B---3--:R-:W-:-:S06]  /*1690*/  ULEA UR4, UR5, UR4, 0x18 ;  /* 0x0000000405047291 */ /* 0x008fcc000f8ec03f */
[----:B------:R-:W-:-:S04]  /*16a0*/  IMAD.U32 R6, RZ, RZ, UR4 ;  /* 0x00000004ff067e24 */ /* 0x000fc8000f8e00ff */
[----:B------:R-:W-:-:S04]  /*16b0*/  IMAD R3, R3, 0x8, R6 ;  /* 0x0000000803037824 */ /* 0x000fc800078e0206 */
[----:B------:R3:W4:Y:S01]  /*16c0*/  SYNCS.PHASECHK.TRANS64.TRYWAIT P1, [R3+URZ], R0 ;  /* 0x00000000030075a7 */ /* 0x000722000802017f */
[----:B------:R-:W-:Y:S05]  /*16d0*/  @!P0 BRA `(.L_x_20) ;  /* 0x0000000000048947 */ /* 0x000fea0003800000 */
[----:B------:R-:W-:Y:S01]  /*16e0*/  BPT.TRAP 0x1 ;  /* 0x000000040000795c */ /* 0x000fe20000300000 */
.L_x_20:
[----:B----4-:R-:W-:Y:S05]  /*16f0*/  @P1 BRA `(.L_x_21) ;  /* 0x0000000000081947 */ /* 0x010fea0003800000 */
[----:B------:R-:W4:Y:S02]  /*1700*/  SYNCS.PHASECHK.TRANS64.TRYWAIT P1, [R3+URZ], R0 ;  /* 0x00000000030075a7 */ /* 0x000f24000802017f */
[----:B----4-:R-:W-:Y:S05]  /*1710*/  @!P1 BRA `(.L_x_22) ;  /* 0x0000009000489947 */ /* 0x010fea0003800000 */
.L_x_21:
[----:B------:R-:W-:-:S04]  /*1720*/  UISETP.LT.AND UP0, UPT, UR40, 0x1, UPT ;  /* 0x000000012800788c */ /* 0x000fc8000bf01270 */
[----:B------:R-:W-:-:S06]  /*1730*/  USEL UR4, UR40, 0x1, UP0 ;  /* 0x0000000128047887 */ /* 0x000fcc0008000000 */
[----:B---34-:R-:W-:Y:S01]  /*1740*/  IMAD.U32 R0, RZ, RZ, UR4 ;  /* 0x00000004ff007e24 */ /* 0x018fe2000f8e00ff */
[----:B------:R-:W-:Y:S05]  /*1750*/  WARPSYNC.ALL ;  /* 0x0000000000007948 */ /* 0x000fea0003800000 */
[----:B------:R-:W-:-:S04]  /*1760*/  IADD3 R0, -R0, UR40, RZ ;  /* 0x0000002800007c10 */ /* 0x000fc8000fffe1ff */
[----:B------:R-:W-:Y:S02]  /*1770*/  ISETP.GE.AND P1, PT, R0, 0x1, PT ;  /* 0x000000010000780c */ /* 0x000fe40003f26270 */
[----:B------:R-:W-:Y:S01]  /*1780*/  R2UR UR4, R6 ;  /* 0x00000000060472ca */ /* 0x000fe200000e0000 */
[----:B------:R-:W-:Y:S01]  /*1790*/  WARPGROUP.ARRIVE ;  /* 0x00000000000079c5 */ /* 0x000fe20000000000 */
[----:B------:R-:W-:Y:S01]  /*17a0*/  UMOV UR5, 0xc0000010 ;  /* 0xc000001000057882 */ /* 0x000fe20000000000 */
[----:B------:R-:W-:-:S10]  /*17b0*/  UMOV UR7, 0xc0000010 ;  /* 0xc000001000077882 */ /* 0x000fd40000000000 */
[----:B------:R-:W-:-:S04]  /*17c0*/  UIADD3 UR4, UR4, 0x24200, URZ ;  /* 0x0002420004047890 */ /* 0x000fc8000fffe03f */
[----:B------:R-:W-:-:S04]  /*17d0*/  USHF.R.U32.HI UR4, URZ, 0x4, UR4 ;  /* 0x000000043f047899 */ /* 0x000fc80008011604 */
[----:B------:R-:W-:-:S04]  /*17e0*/  ULOP3.LUT UR4, UR4, 0x3fff, URZ, 0xc0, !UPT ;  /* 0x00003fff04047892 */ /* 0x000fc8000f8ec03f */
[----:B------:R-:W-:Y:S02]  /*17f0*/  ULOP3.LUT UR9, UR4, 0x10000, URZ, 0xfc, !UPT ;  /* 0x0001000004097892 */ /* 0x000fe4000f8efc3f */
[----:B------:R-:W-:Y:S02]  /*1800*/  ULEA UR4, UR39, UR41, 0x9 ;  /* 0x0000002927047291 */ /* 0x000fe4000f8e483f */
[----:B------:R-:W-:-:S09]  /*1810*/  ULEA UR6, UR39, UR9, 0x8 ;  /* 0x0000000927067291 */ /* 0x000fd2000f8e403f */
[----:B------:R-:W-:Y:S01]  /*1820*/  IGMMA.64x128x32.S8.S8 R88, gdesc[UR4], RZ, !UPT, gsb0 ;  /* 0x03600000045879f1 */ /* 0x000fe2000c0410ff */
[----:B------:R-:W-:Y:S01]  /*1830*/  UIADD3 UR4, UR4, 0x100, URZ ;  /* 0x0000010004047890 */ /* 0x000fe2000fffe03f */
[----:B------:R-:W-:Y:S01]  /*1840*/  UMOV UR5, 0xc0000010 ;  /* 0xc000001000057882 */ /* 0x000fe20000000000 */
[----:B------:R-:W-:Y:S02]  /*1850*/  WARPGROUP.DEPBAR.LE gsb0, 0x0 ;  /* 0x00008000000079c5 */ /* 0x000fe40000010000 */
[----:B------:R-:W-:-:S06]  /*1860*/  WARPGROUP.ARRIVE ;  /* 0x00000000000079c5 */ /* 0x000fcc0000000000 */
[----:B------:R-:W-:Y:S03]  /*1870*/  IGMMA.64x128x32.S8.S8 R24, gdesc[UR4], RZ, !UPT, gsb0 ;  /* 0x03600000041879f1 */ /* 0x000fe6000c0410ff */
[----:B------:R-:W-:Y:S02]  /*1880*/  WARPGROUP.DEPBAR.LE gsb0, 0x0 ;  /* 0x00008000000079c5 */ /* 0x000fe40000010000 */
[----:B------:R-:W-:Y:S05]  /*1890*/  @!P1 BRA `(.L_x_23) ;  /* 0x0000000000dc9947 */ /* 0x000fea0003800000 */
[----:B------:R-:W-:Y:S02]  /*18a0*/  UIADD3 UR4, UR39, 0x1, URZ ;  /* 0x0000000127047890 */ /* 0x000fe4000fffe03f */
[----:B------:R-:W-:Y:S02]  /*18b0*/  IMAD.U32 R3, RZ, RZ, UR39 ;  /* 0x00000027ff037e24 */ /* 0x000fe4000f8e00ff */
[----:B------:R-:W-:-:S04]  /*18c0*/  UISETP.NE.AND UP0, UPT, UR4, 0x12, UPT ;  /* 0x000000120400788c */ /* 0x000fc8000bf05270 */
[----:B------:R-:W-:Y:S02]  /*18d0*/  USEL UR5, URZ, 0x1, UP0 ;  /* 0x000000013f057887 */ /* 0x000fe40008000000 */
[----:B------:R-:W-:Y:S02]  /*18e0*/  USEL UR8, UR4, URZ, UP0 ;  /* 0x0000003f04087287 */ /* 0x000fe40008000000 */
[----:B------:R-:W-:-:S06]  /*18f0*/  ULOP3.LUT UR5, UR38, UR5, URZ, 0x3c, !UPT ;  /* 0x0000000526057292 */ /* 0x000fcc000f8e3c3f */
[----:B------:R-:W-:-:S07]  /*1900*/  IMAD.U32 R7, RZ, RZ, UR5 ;  /* 0x00000005ff077e24 */ /* 0x000fce000f8e00ff */
.L_x_30:
[----:B------:R-:W-:Y:S05]  /*1910*/  @!P0 BRA `(.L_x_24) ;  /* 0x0000000000048947 */ /* 0x000fea0003800000 */
[----:B------:R-:W-:Y:S01]  /*1920*/  BPT.TRAP 0x1 ;  /* 0x000000040000795c */ /* 0x000fe20000300000 */
.L_x_24:
[----:B------:R-:W3:Y:S01]  /*1930*/  S2UR UR5, SR_CgaCtaId ;  /* 0x00000000000579c3 */ /* 0x000ee20000008800 */
[----:B------:R-:W-:Y:S01]  /*1940*/  UMOV UR4, 0x400 ;  /* 0x0000040000047882 */ /* 0x000fe20000000000 */
[----:B01----:R-:W-:Y:S01]  /*1950*/  IMAD.U32 R5, RZ, RZ, UR8 ;  /* 0x00000008ff057e24 */ /* 0x003fe2000f8e00ff */
[----:B------:R-:W-:Y:S01]  /*1960*/  SHF.L.U32 R4, R7, 0x1f, RZ ;  /* 0x0000001f07047819 */ /* 0x000fe200000006ff */
[----:B---3--:R-:W-:-:S06]  /*1970*/  ULEA UR4, UR5, UR4, 0x18 ;  /* 0x0000000405047291 */ /* 0x008fcc000f8ec03f */
[----:B------:R-:W-:-:S04]  /*1980*/  IMAD.U32 R6, RZ, RZ, UR4 ;  /* 0x00000004ff067e24 */ /* 0x000fc8000f8e00ff */
[----:B------:R-:W-:-:S04]  /*1990*/  IMAD R5, R5, 0x8, R6 ;  /* 0x0000000805057824 */ /* 0x000fc800078e0206 */
[----:B------:R0:W1:Y:S01]  /*19a0*/  SYNCS.PHASECHK.TRANS64.TRYWAIT P1, [R5+URZ], R4 ;  /* 0x00000004050075a7 */ /* 0x000062000802017f */
[----:B------:R-:W-:Y:S05]  /*19b0*/  @!P0 BRA `(.L_x_25) ;  /* 0x0000000000048947 */ /* 0x000fea0003800000 */
[----:B------:R-:W-:Y:S01]  /*19c0*/  BPT.TRAP 0x1 ;  /* 0x000000040000795c */ /* 0x000fe20000300000 */
.L_x_25:
[----:B-1----:R-:W-:Y:S05]  /*19d0*/  @P1 BRA `(.L_x_26) ;  /* 0x0000000000081947 */ /* 0x002fea0003800000 */
[----:B------:R-:W1:Y:S02]  /*19e0*/  SYNCS.PHASECHK.TRANS64.TRYWAIT P1, [R5+URZ], R4 ;  /* 0x00000004050075a7 */ /* 0x000e64000802017f */
[----:B-1----:R-:W-:Y:S05]  /*19f0*/  @!P1 BRA `(.L_x_27) ;  /* 0x0000008c00a49947 */ /* 0x002fea0003800000 */
.L_x_26:
[----:B------:R-:W-:Y:S01]  /*1a00*/  ULEA UR4, UR8, UR41, 0x9 ;  /* 0x0000002908047291 */ /* 0x000fe2000f8e483f */
[----:B------:R-:W-:Y:S01]  /*1a10*/  WARPGROUP.ARRIVE ;  /* 0x00000000000079c5 */ /* 0x000fe20000000000 */
[----:B------:R-:W-:Y:S01]  /*1a20*/  ULEA UR6, UR8, UR9, 0x8 ;  /* 0x0000000908067291 */ /* 0x000fe2000f8e403f */
[----:B------:R-:W-:Y:S01]  /*1a30*/  UMOV UR5, 0xc0000010 ;  /* 0xc000001000057882 */ /* 0x000fe20000000000 */
[----:B------:R-:W-:-:S07]  /*1a40*/  UMOV UR7, 0xc0000010 ;  /* 0xc000001000077882 */ /* 0x000fce0000000000 */
[----:B------:R-:W-:Y:S01]  /*1a50*/  IGMMA.64x128x32.S8.S8 R88, gdesc[UR4], R88, gsb0 ;  /* 0x03600000045879f1 */ /* 0x000fe20008041058 */
[----:B------:R-:W-:Y:S01]  /*1a60*/  UIADD3 UR4, UR4, 0x100, URZ ;  /* 0x0000010004047890 */ /* 0x000fe2000fffe03f */
[----:B------:R-:W-:Y:S01]  /*1a70*/  UMOV UR5, 0xc0000010 ;  /* 0xc000001000057882 */ /* 0x000fe20000000000 */
[----:B------:R-:W-:Y:S02]  /*1a80*/  WARPGROUP.DEPBAR.LE gsb0, 0x0 ;  /* 0x00008000000079c5 */ /* 0x000fe40000010000 */
[----:B------:R-:W-:-:S06]  /*1a90*/  WARPGROUP.ARRIVE ;  /* 0x00000000000079c5 */ /* 0x000fcc0000000000 */
[----:B------:R-:W-:Y:S03]  /*1aa0*/  IGMMA.64x128x32.S8.S8 R24, gdesc[UR4], R24, gsb0 ;  /* 0x03600000041879f1 */ /* 0x000fe60008041018 */
[----:B------:R-:W-:Y:S02]  /*1ab0*/  WARPGROUP.DEPBAR.LE gsb0, 0x0 ;  /* 0x00008000000079c5 */ /* 0x000fe40000010000 */
[----:B------:R-:W-:Y:S05]  /*1ac0*/  @!P0 BRA `(.L_x_28) ;  /* 0x0000000000048947 */ /* 0x000fea0003800000 */
[----:B------:R-:W-:Y:S01]  /*1ad0*/  BPT.TRAP 0x1 ;  /* 0x000000040000795c */ /* 0x000fe20000300000 */
.L_x_28:
[----:B------:R-:W-:-:S13]  /*1ae0*/  ISETP.NE.AND P1, PT, R23, RZ, PT ;  /* 0x000000ff1700720c */ /* 0x000fda0003f25270 */
[----:B01----:R-:W-:-:S04]  /*1af0*/  @P1 IMAD R4, R3, 0x8, R6 ;  /* 0x0000000803041824 */ /* 0x003fc800078e0206 */
[----:B------:R-:W-:-:S05]  /*1b00*/  @P1 VIADD R5, R4, 0x90 ;  /* 0x0000009004051836 */ /* 0x000fca0000000000 */
[----:B------:R-:W-:-:S04]  /*1b10*/  @P1 PRMT R5, R152, 0x654, R5 ;  /* 0x0000065498051816 */ /* 0x000fc80000000005 */
[----:B------:R0:W-:Y:S01]  /*1b20*/  @P1 SYNCS.ARRIVE.TRANS64.RED.A1T0 RZ, [R5+URZ], RZ ;  /* 0x000000ff05ff19a7 */ /* 0x0001e2000810043f */
[----:B------:R-:W-:-:S13]  /*1b30*/  ISETP.GT.U32.AND P1, PT, R19, 0x1, PT ;  /* 0x000000011300780c */ /* 0x000fda0003f24070 */
[----:B0-----:R-:W-:Y:S05]  /*1b40*/  @P1 BRA `(.L_x_29) ;  /* 0x0000000000041947 */ /* 0x001fea0003800000 */
[----:B------:R-:W-:Y:S01]  /*1b50*/  BPT.TRAP 0x1 ;  /* 0x000000040000795c */ /* 0x000fe20000300000 */
.L_x_29:
[----:B------:R-:W-:Y:S01]  /*1b60*/  UIADD3 UR8, UR8, 0x1, URZ ;  /* 0x0000000108087890 */ /* 0x000fe2000fffe03f */
[C---:B------:R-:W-:Y:S01]  /*1b70*/  ISETP.GT.AND P2, PT, R0.reuse, 0x1, PT ;  /* 0x000000010000780c */ /* 0x040fe20003f44270 */
[----:B------:R-:W-:Y:S02]  /*1b80*/  VIADD R3, R3, 0x1 ;  /* 0x0000000103037836 */ /* 0x000fe40000000000 */
[----:B------:R-:W-:Y:S01]  /*1b90*/  UISETP.NE.AND UP0, UPT, UR8, 0x12, UPT ;  /* 0x000000120800788c */ /* 0x000fe2000bf05270 */
[----:B------:R-:W-:Y:S02]  /*1ba0*/  VIADD R0, R0, 0xffffffff ;  /* 0xffffffff00007836 */ /* 0x000fe40000000000 */
[C---:B------:R-:W-:Y:S01]  /*1bb0*/  ISETP.NE.AND P1, PT, R3.reuse, 0x12, PT ;  /* 0x000000120300780c */ /* 0x040fe20003f25270 */
[----:B------:R-:W-:Y:S02]  /*1bc0*/  USEL UR4, URZ, 0x1, UP0 ;  /* 0x000000013f047887 */ /* 0x000fe40008000000 */
[----:B------:R-:W-:Y:S01]  /*1bd0*/  USEL UR8, UR8, URZ, UP0 ;  /* 0x0000003f08087287 */ /* 0x000fe20008000000 */
[----:B------:R-:W-:-:S03]  /*1be0*/  SEL R3, R3, RZ, P1 ;  /* 0x000000ff03037207 */ /* 0x000fc60000800000 */
[----:B------:R-:W-:Y:S01]  /*1bf0*/  LOP3.LUT R7, R7, UR4, RZ, 0x3c, !PT ;  /* 0x0000000407077c12 */ /* 0x000fe2000f8e3cff */
[----:B------:R-:W-:Y:S07]  /*1c00*/  @P2 BRA `(.L_x_30) ;  /* 0xfffffffc00402947 */ /* 0x000fee000383ffff */
.L_x_23:
[----:B------:R-:W3:Y:S02]  /*1c10*/  LDC R0, c[0x0][0x28c] ;  /* 0x0000a300ff007b82 */ /* 0x000ee40000000800 */
[----:B---3--:R-:W-:-:S13]  /*1c20*/  ISETP.GE.AND P1, PT, R0, 0x1, PT ;  /* 0x000000010000780c */ /* 0x008fda0003f26270 */
[----:B------:R-:W-:Y:S05]  /*1c30*/  @!P1 BRA `(.L_x_31) ;  /* 0x0000000000509947 */ /* 0x000fea0003800000 */
[----:B------:R-:W-:Y:S05]  /*1c40*/  @!P0 BRA `(.L_x_32) ;  /* 0x0000000000048947 */ /* 0x000fea0003800000 */
[----:B------:R-:W-:Y:S01]  /*1c50*/  BPT.TRAP 0x1 ;  /* 0x000000040000795c */ /* 0x000fe20000300000 */
.L_x_32:
[----:B------:R-:W-:Y:S01]  /*1c60*/  ISETP.NE.AND P0, PT, R23, RZ, PT ;  /* 0x000000ff1700720c */ /* 0x000fe20003f05270 */
[----:B------:R-:W-:Y:S01]  /*1c70*/  BSSY B0, `(.L_x_33) ;  /* 0x000000e000007945 */ /* 0x000fe20003800000 */
[----:B------:R-:W-:-:S11]  /*1c80*/  ISETP.GT.U32.AND P1, PT, R19, 0x1, PT ;  /* 0x000000011300780c */ /* 0x000fd60003f24070 */
[----:B------:R-:W-:Y:S05]  /*1c90*/  @!P0 BRA `(.L_x_34) ;  /* 0x00000000002c8947 */ /* 0x000fea0003800000 */
[----:B------:R-:W-:-:S04]  /*1ca0*/  UISETP.LT.AND UP0, UPT, UR40, 0x1, UPT ;  /* 0x000000012800788c */ /* 0x000fc8000bf01270 */
[----:B------:R-:W-:-:S04]  /*1cb0*/  USEL UR6, UR40, 0x1, UP0 ;  /* 0x0000000128067887 */ /* 0x000fc80008000000 */
[----:B------:R-:W-:-:S04]  /*1cc0*/  UIADD3 UR6, UR39, UR40, -UR6 ;  /* 0x0000002827067290 */ /* 0x000fc8000fffe806 */
[----:B------:R-:W-:-:S04]  /*1cd0*/  UIMAD.WIDE.U32 UR4, UR6, 0x38e38e39, URZ ;  /* 0x38e38e39060478a5 */ /* 0x000fc8000f8e003f */
[----:B------:R-:W-:-:S04]  /*1ce0*/  USHF.R.U32.HI UR4, URZ, 0x2, UR5 ;  /* 0x000000023f047899 */ /* 0x000fc80008011605 */
[----:B------:R-:W-:-:S06]  /*1cf0*/  UIMAD UR6, UR4, -0x12, UR6 ;  /* 0xffffffee040678a4 */ /* 0x000fcc000f8e0206 */
[----:B------:R-:W-:-:S04]  /*1d00*/  IMAD.U32 R3, RZ, RZ, UR6 ;  /* 0x00000006ff037e24 */ /* 0x000fc8000f8e00ff */
[----:B------:R-:W-:-:S04]  /*1d10*/  IMAD R0, R3, 0x8, R6 ;  /* 0x0000000803007824 */ /* 0x000fc800078e0206 */
[----:B------:R-:W-:-:S05]  /*1d20*/  VIADD R3, R0, 0x90 ;  /* 0x0000009000037836 */ /* 0x000fca0000000000 */
[----:B------:R-:W-:-:S04]  /*1d30*/  PRMT R3, R152, 0x654, R3 ;  /* 0x0000065498037816 */ /* 0x000fc80000000003 */
[----:B------:R3:W-:Y:S03]  /*1d40*/  SYNCS.ARRIVE.TRANS64.RED.A1T0 RZ, [R3+URZ], RZ ;  /* 0x000000ff03ff79a7 */ /* 0x0007e6000810043f */
.L_x_34:
[----:B------:R-:W-:Y:S05]  /*1d50*/  BSYNC B0 ;  /* 0x0000000000007941 */ /* 0x000fea0003800000 */
.L_x_33:
[----:B------:R-:W-:Y:S05]  /*1d60*/  @P1 BRA `(.L_x_31) ;  /* 0x0000000000041947 */ /* 0x000fea0003800000 */
[----:B------:R-:W-:Y:S01]  /*1d70*/  BPT.TRAP 0x1 ;  /* 0x000000040000795c */ /* 0x000fe20000300000 */
.L_x_31:
[----:B------:R-:W4:Y:S01]  /*1d80*/  LDC R6, c[0x0][0x288] ;  /* 0x0000a200ff067b82 */ /* 0x000f220000000800 */
[----:B------:R-:W-:Y:S01]  /*1d90*/  IMAD.SHL.U32 R9, R153, 0x80, RZ ;  /* 0x0000008099097824 */ /* 0x000fe200078e00ff */
[--C-:B------:R-:W-:Y:S01]  /*1da0*/  SHF.R.U32.HI R0, RZ, 0x2, R18.reuse ;  /* 0x00000002ff007819 */ /* 0x100fe20000011612 */
[----:B------:R-:W-:Y:S01]  /*1db0*/  UIADD3 UR39, UR40, UR39, URZ ;  /* 0x0000002728277290 */ /* 0x000fe2000fffe03f */
[----:B01----:R-:W-:Y:S01]  /*1dc0*/  SHF.R.U32.HI R5, RZ, 0x7, R18 ;  /* 0x00000007ff057819 */ /* 0x003fe20000011612 */
[----:B------:R-:W-:Y:S01]  /*1dd0*/  IMAD.SHL.U32 R11, R154, 0x100, RZ ;  /* 0x000001009a0b7824 */ /* 0x000fe200078e00ff */
[----:B------:R-:W-:Y:S01]  /*1de0*/  LOP3.LUT R4, R18, 0x60, RZ, 0xc0, !PT ;  /* 0x0000006012047812 */ /* 0x000fe200078ec0ff */
[----:B------:R-:W-:Y:S01]  /*1df0*/  UISETP.GT.U32.AND UP0, UPT, UR39, 0x11, UPT ;  /* 0x000000112700788c */ /* 0x000fe2000bf04070 */
[----:B---3--:R-:W-:Y:S01]  /*1e00*/  LOP3.LUT R3, R0, 0x7, RZ, 0xc0, !PT ;  /* 0x0000000700037812 */ /* 0x008fe200078ec0ff */
[----:B------:R-:W-:Y:S01]  /*1e10*/  IMAD.SHL.U32 R14, R18, 0x2, RZ ;  /* 0x00000002120e7824 */ /* 0x000fe200078e00ff */
[----:B------:R-:W-:Y:S01]  /*1e20*/  LOP3.LUT R0, R5, 0x1, RZ, 0xc0, !PT ;  /* 0x0000000105007812 */ /* 0x000fe200078ec0ff */
[----:B------:R-:W-:Y:S01]  /*1e30*/  ULDC UR7, c[0x0][0x284] ;  /* 0x0000a10000077ab9 */ /* 0x000fe20000000800 */
[----:B------:R-:W-:Y:S01]  /*1e40*/  SHF.R.U32.HI R8, RZ, 0x1, R4 ;  /* 0x00000001ff087819 */ /* 0x000fe20000011604 */
[----:B------:R-:W-:Y:S01]  /*1e50*/  UISETP.LT.U32.AND UP0, UPT, UR40, 0x12, UP0 ;  /* 0x000000122800788c */ /* 0x000fe20008701070 */
[----:B------:R-:W-:Y:S01]  /*1e60*/  SHF.R.S32.HI R162, RZ, 0x1f, R22 ;  /* 0x0000001fffa27819 */ /* 0x000fe20000011416 */
[----:B------:R-:W-:Y:S01]  /*1e70*/  UISETP.GE.U32.AND UP1, UPT, UR40, 0x12, UPT ;  /* 0x000000122800788c */ /* 0x000fe2000bf26070 */
[----:B------:R-:W-:Y:S01]  /*1e80*/  IMAD.SHL.U32 R10, R0, 0x40, RZ ;  /* 0x00000040000a7824 */ /* 0x000fe200078e00ff */
[----:B------:R-:W-:Y:S01]  /*1e90*/  IADD3 R5, RZ, -R8, -R3 ;  /* 0x80000008ff057210 */ /* 0x000fe20007ffe803 */
[----:B------:R-:W-:Y:S01]  /*1ea0*/  ULDC.64 UR8, c[0x0][0x5d0] ;  /* 0x0001740000087ab9 */ /* 0x000fe20000000a00 */
[C---:B------:R-:W-:Y:S01]  /*1eb0*/  LOP3.LUT R14, R9.reuse, 0x6, R14, 0xf8, !PT ;  /* 0x00000006090e7812 */ /* 0x040fe200078ef80e */
[----:B------:R-:W-:Y:S01]  /*1ec0*/  UIMAD.WIDE.U32 UR4, UR39, 0x38e38e39, URZ ;  /* 0x38e38e39270478a5 */ /* 0x000fe2000f8e003f */
[----:B------:R-:W-:Y:S01]  /*1ed0*/  LOP3.LUT R4, R18, 0x3, RZ, 0xc0, !PT ;  /* 0x0000000312047812 */ /* 0x000fe200078ec0ff */
[----:B------:R-:W-:Y:S01]  /*1ee0*/  USEL UR6, URZ, 0x1, !UP0 ;  /* 0x000000013f067887 */ /* 0x000fe2000c000000 */
[----:B------:R-:W-:Y:S01]  /*1ef0*/  IMAD R7, R162, UR8, RZ ;  /* 0x00000008a2077c24 */ /* 0x000fe2000f8e02ff */
[----:B----4-:R-:W-:Y:S01]  /*1f00*/  ISETP.GE.AND P0, PT, R9, R6, PT ;  /* 0x000000060900720c */ /* 0x010fe20003f06270 */
[----:B------:R-:W-:Y:S01]  /*1f10*/  IMAD R0, R0, -0x40, R5 ;  /* 0xffffffc000007824 */ /* 0x000fe200078e0205 */
[----:B------:R-:W-:Y:S01]  /*1f20*/  SHF.R.S32.HI R15, RZ, 0x1f, R14 ;  /* 0x0000001fff0f7819 */ /* 0x000fe2000001140e */
[----:B------:R-:W-:Y:S01]  /*1f30*/  USHF.R.U32.HI UR4, URZ, 0x2, UR5 ;  /* 0x000000023f047899 */ /* 0x000fe20008011605 */
[C---:B------:R-:W-:Y:S01]  /*1f40*/  ISETP.GE.OR P0, PT, R11.reuse, UR7, P0 ;  /* 0x000000070b007c0c */ /* 0x040fe20008706670 */
[----:B------:R-:W-:Y:S01]  /*1f50*/  ULOP3.LUT UR38, UR38, UR6, URZ, 0x3c, !UPT ;  /* 0x0000000626267292 */ /* 0x000fe2000f8e3c3f */
[----:B------:R-:W-:Y:S01]  /*1f60*/  LOP3.LUT R3, R10, 0x40, R3, 0xe2, !PT ;  /* 0x000000400a037812 */ /* 0x000fe200078ee203 */
[----:B------:R-:W-:Y:S01]  /*1f70*/  IMAD R10, R4, -0x2, R6 ;  /* 0xfffffffe040a7824 */ /* 0x000fe200078e0206 */
[----:B------:R-:W-:Y:S01]  /*1f80*/  UIMAD UR39, UR4, -0x12, UR39 ;  /* 0xffffffee042778a4 */ /* 0x000fe2000f8e0227 */
[----:B------:R-:W-:Y:S01]  /*1f90*/  IMAD.WIDE R4, R154, 0x100, RZ ;  /* 0x000001009a047825 */ /* 0x000fe200078e02ff */
[----:B------:R-:W-:Y:S01]  /*1fa0*/  @UP1 ULOP3.LUT UR38, UR38, 0x1, UR4, 0x78, !UPT ;  /* 0x0000000126261892 */ /* 0x000fe2000f8e7804 */
[----:B------:R-:W-:-:S02]  /*1fb0*/  IADD3 R0, -R11, UR7, R0 ;  /* 0x000000070b007c10 */ /* 0x000fc4000fffe100 */
[----:B------:R-:W-:Y:S01]  /*1fc0*/  IMAD R13, R22, UR9, R7 ;  /* 0x00000009160d7c24 */ /* 0x000fe2000f8e0207 */
[----:B------:R-:W-:Y:S01]  /*1fd0*/  LOP3.LUT R153, R4, R3, R8, 0xfe, !PT ;  /* 0x0000000304997212 */ /* 0x000fe200078efe08 */
[----:B------:R-:W-:-:S04]  /*1fe0*/  IMAD.WIDE.U32 R6, R22, UR8, R14 ;  /* 0x0000000816067c25 */ /* 0x000fc8000f8e000e */
[----:B------:R-:W-:Y:S02]  /*1ff0*/  IMAD.IADD R7, R7, 0x1, R13 ;  /* 0x0000000107077824 */ /* 0x000fe400078e020d */
[----:B------:R-:W-:Y:S02]  /*2000*/  IMAD.IADD R3, R10, 0x1, -R9 ;  /* 0x000000010a037824 */ /* 0x000fe400078e0a09 */
[----:B------:R-:W-:Y:S01]  /*2010*/  IMAD.MOV.U32 R154, RZ, RZ, -0x1 ;  /* 0xffffffffff9a7424 */ /* 0x000fe200078e00ff */
[----:B------:R-:W-:Y:S06]  /*2020*/  @P0 BRA `(.L_x_35) ;  /* 0x0000006000f40947 */ /* 0x000fec0003800000 */
[----:B------:R-:W0:Y:S01]  /*2030*/  LDC.64 R20, c[0x0][0x5c8] ;  /* 0x00017200ff147b82 */ /* 0x000e220000000a00 */
[----:B------:R-:W-:Y:S01]  /*2040*/  ULDC.64 UR4, c[0x0][0x5c0] ;  /* 0x0001700000047ab9 */ /* 0x000fe20000000a00 */
[----:B------:R-:W-:Y:S01]  /*2050*/  BSSY B0, `(.L_x_35) ;  /* 0x000063a000007945 */ /* 0x000fe20003800000 */
[-C--:B0-----:R-:W-:Y:S01]  /*2060*/  IMAD R8, R5, R20.reuse, RZ ;  /* 0x0000001405087224 */ /* 0x081fe200078e02ff */
[----:B------:R-:W-:Y:S01]  /*2070*/  SHF.L.U64.HI R13, R20, 0x3, R21 ;  /* 0x00000003140d7819 */ /* 0x000fe20000010215 */
[----:B------:R-:W-:-:S04]  /*2080*/  IMAD.WIDE.U32 R6, R153, R20, R6 ;  /* 0x0000001499067225 */ /* 0x000fc800078e0006 */
[----:B------:R-:W-:Y:S01]  /*2090*/  IMAD R9, R153, R21, R8 ;  /* 0x0000001599097224 */ /* 0x000fe200078e0208 */
[----:B------:R-:W-:Y:S01]  /*20a0*/  IADD3 R160, P0, R6, UR4, RZ ;  /* 0x0000000406a07c10 */ /* 0x000fe2000ff1e0ff */
[C---:B------:R-:W-:Y:S02]  /*20b0*/  IMAD.SHL.U32 R11, R20.reuse, 0x8, RZ ;  /* 0x00000008140b7824 */ /* 0x040fe400078e00ff */
[----:B------:R-:W-:Y:S01]  /*20c0*/  IMAD.IADD R9, R7, 0x1, R9 ;  /* 0x0000000107097824 */ /* 0x000fe200078e0209 */
[-C--:B------:R-:W-:Y:S02]  /*20d0*/  LEA R6, P2, R20, R160.reuse, 0x7 ;  /* 0x000000a014067211 */ /* 0x080fe400078438ff */
[----:B------:R-:W-:Y:S02]  /*20e0*/  IADD3 R8, P1, R11, R160, RZ ;  /* 0x000000a00b087210 */ /* 0x000fe40007f3e0ff */
[----:B------:R-:W-:Y:S02]  /*20f0*/  IADD3.X R161, R9, UR5, RZ, P0, !PT ;  /* 0x0000000509a17c10 */ /* 0x000fe400087fe4ff */
[----:B-----5:R-:W-:-:S02]  /*2100*/  ISETP.NE.AND P0, PT, R156, RZ, PT ;  /* 0x000000ff9c00720c */ /* 0x020fc40003f05270 */
[----:B------:R-:W-:Y:S01]  /*2110*/  LEA.HI.X R7, R20, R161, R21, 0x7, P2 ;  /* 0x000000a114077211 */ /* 0x000fe200010f3c15 */
[----:B------:R-:W-:Y:S01]  /*2120*/  IMAD.X R9, R13, 0x1, R161, P1 ;  /* 0x000000010d097824 */ /* 0x000fe200008e06a1 */
[----:B------:R-:W-:-:S05]  /*2130*/  IADD3 R10, P2, R11, R6, RZ ;  /* 0x000000060b0a7210 */ /* 0x000fca0007f5e0ff */
[----:B------:R-:W-:-:S04]  /*2140*/  IMAD.X R11, R13, 0x1, R7, P2 ;  /* 0x000000010d0b7824 */ /* 0x000fc800010e0607 */
[----:B------:R-:W-:Y:S05]  /*2150*/  @!P0 BRA `(.L_x_36) ;  /* 0x0000004800948947 */ /* 0x000fea0003800000 */
[----:B------:R-:W0:Y:S01]  /*2160*/  LDC.64 R158, c[0x0][0x5b0] ;  /* 0x00016c00ff9e7b82 */ /* 0x000e220000000a00 */
[----:B------:R-:W-:Y:S01]  /*2170*/  ULDC.64 UR4, c[0x0][0x5b8] ;  /* 0x00016e0000047ab9 */ /* 0x000fe20000000a00 */
[----:B------:R-:W-:Y:S01]  /*2180*/  ISETP.GE.AND P0, PT, R0, 0x1, PT ;  /* 0x000000010000780c */ /* 0x000fe20003f06270 */
[----:B------:R-:W-:Y:S01]  /*2190*/  IMAD R21, R162, UR4, RZ ;  /* 0x00000004a2157c24 */ /* 0x000fe2000f8e02ff */
[----:B------:R-:W-:Y:S01]  /*21a0*/  BSSY B1, `(.L_x_37) ;  /* 0x0000010000017945 */ /* 0x000fe20003800000 */
[C---:B------:R-:W-:Y:S01]  /*21b0*/  IMAD.WIDE.U32 R14, R22.reuse, UR4, R14 ;  /* 0x00000004160e7c25 */ /* 0x040fe2000f8e000e */
[----:B------:R-:W-:Y:S02]  /*21c0*/  ISETP.LT.OR P3, PT, R3, 0x1, !P0 ;  /* 0x000000010300780c */ /* 0x000fe40004761670 */
[----:B------:R-:W1:Y:S01]  /*21d0*/  LDC.64 R12, c[0x0][0x5a8] ;  /* 0x00016a00ff0c7b82 */ /* 0x000e620000000a00 */
[----:B------:R-:W-:Y:S02]  /*21e0*/  IMAD R21, R22, UR5, R21 ;  /* 0x0000000516157c24 */ /* 0x000fe4000f8e0215 */
[----:B------:R-:W-:-:S02]  /*21f0*/  IMAD.MOV.U32 R20, RZ, RZ, R14 ;  /* 0x000000ffff147224 */ /* 0x000fc400078e000e */
[----:B------:R-:W-:Y:S02]  /*2200*/  IMAD.IADD R21, R15, 0x1, R21 ;  /* 0x000000010f157824 */ /* 0x000fe400078e0215 */
[-C--:B0-----:R-:W-:Y:S01]  /*2210*/  IMAD R22, R5, R158.reuse, RZ ;  /* 0x0000009e05167224 */ /* 0x081fe200078e02ff */
[----:B------:R-:W-:Y:S01]  /*2220*/  SHF.L.U64.HI R165, R158, 0x3, R159 ;  /* 0x000000039ea57819 */ /* 0x000fe2000001029f */
[----:B------:R-:W-:-:S04]  /*2230*/  IMAD.WIDE.U32 R162, R153, R158, R20 ;  /* 0x0000009e99a27225 */ /* 0x000fc800078e0014 */
[----:B------:R-:W-:Y:S01]  /*2240*/  IMAD R171, R153, R159, R22 ;  /* 0x0000009f99ab7224 */ /* 0x000fe200078e0216 */
[----:B-1----:R-:W-:Y:S01]  /*2250*/  IADD3 R162, P1, R162, R12, RZ ;  /* 0x0000000ca2a27210 */ /* 0x002fe20007f3e0ff */
[----:B------:R-:W-:-:S03]  /*2260*/  IMAD.SHL.U32 R164, R158, 0x8, RZ ;  /* 0x000000089ea47824 */ /* 0x000fc600078e00ff */
[----:B------:R-:W-:Y:S01]  /*2270*/  IADD3.X R163, R13, R163, R171, P1, !PT ;  /* 0x000000a30da37210 */ /* 0x000fe20000ffe4ab */
[----:B------:R-:W-:Y:S08]  /*2280*/  @P3 BRA `(.L_x_38) ;  /* 0x0000000000043947 */ /* 0x000ff00003800000 */
[----:B--2---:R0:W5:Y:S02]  /*2290*/  LDG.E.U8 R157, desc[UR36][R162.64] ;  /* 0x00000024a29d7981 */ /* 0x004164000c1e1100 */
.L_x_38:
[----:B------:R-:W-:Y:S05]  /*22a0*/  BSYNC B1 ;  /* 0x0000000000017941 */ /* 0x000fea0003800000 */
.L_x_37:
[----:B-----5:R-:W-:Y:S01]  /*22b0*/  LOP3.LUT R22, R157, 0xffff, RZ, 0xc0, !PT ;  /* 0x0000ffff9d167812 */ /* 0x020fe200078ec0ff */
[----:B------:R-:W-:Y:S01]  /*22c0*/  IMAD.WIDE.U32 R166, R153, R158, R164 ;  /* 0x0000009e99a67225 */ /* 0x000fe200078e00a4 */
[----:B------:R-:W-:Y:S01]  /*22d0*/  ISETP.LT.OR P4, PT, R3, 0x2, !P0 ;  /* 0x000000020300780c */ /* 0x000fe20004781670 */
[----:B------:R-:W-:Y:S01]  /*22e0*/  BSSY B1, `(.L_x_39) ;  /* 0x000000e000017945 */ /* 0x000fe20003800000 */
[----:B------:R-:W-:Y:S01]  /*22f0*/  PRMT R169, R22, 0x8880, RZ ;  /* 0x0000888016a97816 */ /* 0x000fe200000000ff */
[----:B------:R-:W-:Y:S01]  /*2300*/  IMAD.IADD R167, R171, 0x1, R167 ;  /* 0x00000001aba77824 */ /* 0x000fe200078e02a7 */
[----:B------:R-:W-:Y:S02]  /*2310*/  IADD3 R166, P2, P5, R14, R12, R166 ;  /* 0x0000000c0ea67210 */ /* 0x000fe40007d5e0a6 */
[----:B------:R-:W-:Y:S01]  /*2320*/  ISETP.GE.AND P1, PT, R0, 0x9, PT ;  /* 0x000000090000780c */ /* 0x000fe20003f26270 */
[----:B------:R-:W-:Y:S01]  /*2330*/  IMAD R22, R169, R156, RZ ;  /* 0x0000009ca9167224 */ /* 0x000fe200078e02ff */
[----:B------:R-:W-:-:S02]  /*2340*/  IADD3.X R167, R21, R13, R167, P2, P5 ;  /* 0x0000000d15a77210 */ /* 0x000fc400017ea4a7 */
[----:B------:R-:W-:Y:S01]  /*2350*/  ISETP.LT.OR P2, PT, R3, 0x1, !P1 ;  /* 0x000000010300780c */ /* 0x000fe20004f41670 */
[----:B------:R-:W-:-:S05]  /*2360*/  @!P3 IMAD R169, R88, R155, R22 ;  /* 0x0000009b58a9b224 */ /* 0x000fca00078e0216 */
[----:B------:R1:W-:Y:S01]  /*2370*/  @!P3 STG.E.U8 desc[UR36][R160.64], R169 ;  /* 0x000000a9a000b986 */ /* 0x0003e2000c101124 */
[----:B------:R-:W-:Y:S06]  /*2380*/  @P4 BRA `(.L_x_40) ;  /* 0x00000000000c4947 */ /* 0x000fec0003800000 */
[----:B--2---:R-:W1:Y:S02]  /*2390*/  LDG.E.U8 R157, desc[UR36][R162.64+0x1] ;  /* 0x00000124a29d7981 */ /* 0x004e64000c1e1100 */
[----:B-1----:R-:W-:-:S05]  /*23a0*/  PRMT R169, R157, 0x8880, RZ ;  /* 0x000088809da97816 */ /* 0x002fca00000000ff */
[----:B------:R-:W-:-:S07]  /*23b0*/  IMAD R22, R169, R156, RZ ;  /* 0x0000009ca9167224 */ /* 0x000fce00078e02ff */
.L_x_40:
[----:B------:R-:W-:Y:S05]  /*23c0*/  BSYNC B1 ;  /* 0x0000000000017941 */ /* 0x000fea0003800000 */
.L_x_39:
[----:B------:R-:W-:Y:S01]  /*23d0*/  @!P4 IMAD R89, R89, R155, R22 ;  /* 0x0000009b5959c224 */ /* 0x000fe200078e0216 */
[----:B------:R-:W-:Y:S04]  /*23e0*/  BSSY B1, `(.L_x_41) ;  /* 0x0000006000017945 */ /* 0x000fe80003800000 */
[----:B------:R3:W-:Y:S01]  /*23f0*/  @!P4 STG.E.U8 desc[UR36][R160.64+0x1], R89 ;  /* 0x00000159a000c986 */ /* 0x0007e2000c101124 */
[----:B------:R-:W-:Y:S05]  /*2400*/  @P2 BRA `(.L_x_42) ;  /* 0x00000000000c2947 */ /* 0x000fea0003800000 */
[----:B--2---:R-:W3:Y:S02]  /*2410*/  LDG.E.U8 R157, desc[UR36][R166.64] ;  /* 0x00000024a69d7981 */ /* 0x004ee4000c1e1100 */
[----:B---3--:R-:W-:-:S05]  /*2420*/  PRMT R89, R157, 0x8880, RZ ;  /* 0x000088809d597816 */ /* 0x008fca00000000ff */
[----:B------:R-:W-:-:S07]  /*2430*/  IMAD R22, R89, R156, RZ ;  /* 0x0000009c59167224 */ /* 0x000fce00078e02ff */
.L_x_42:
[----:B------:R-:W-:Y:S05]  /*2440*/  BSYNC B1 ;  /* 0x0000000000017941 */ /* 0x000fea0003800000 */
.L_x_41:
[C---:B------:R-:W-:Y:S01]  /*2450*/  ISETP.LT.OR P4, PT, R3.reuse, 0x2, !P1 ;  /* 0x000000020300780c */ /* 0x040fe20004f81670 */
[----:B---3--:R-:W-:Y:S01]  /*2460*/  @!P2 IMAD R89, R90, R155, R22 ;  /* 0x0000009b5a59a224 */ /* 0x008fe200078e0216 */
[----:B------:R-:W-:Y:S01]  /*2470*/  BSSY B1, `(.L_x_43) ;  /* 0x0000009000017945 */ /* 0x000fe20003800000 */
[C---:B------:R-:W-:Y:S02]  /*2480*/  ISETP.LT.OR P3, PT, R3.reuse, 0x9, !P0 ;  /* 0x000000090300780c */ /* 0x040fe40004761670 */
[C---:B------:R-:W-:Y:S01]  /*2490*/  ISETP.LT.OR P5, PT, R3.reuse, 0xa, !P0 ;  /* 0x0000000a0300780c */ /* 0x040fe200047a1670 */
[----:B------:R3:W-:Y:S01]  /*24a0*/  @!P2 STG.E.U8 desc[UR36][R8.64], R89 ;  /* 0x000000590800a986 */ /* 0x0007e2000c101124 */
[----:B------:R-:W-:-:S06]  /*24b0*/  ISETP.LT.OR P2, PT, R3, 0x9, !P1 ;  /* 0x000000090300780c */ /* 0x000fcc0004f41670 */
[----:B------:R-:W-:Y:S07]  /*24c0*/  @P4 BRA `(.L_x_44) ;  /* 0x00000000000c4947 */ /* 0x000fee0003800000 */
[----:B--2---:R-:W3:Y:S02]  /*24d0*/  LDG.E.U8 R157, desc[UR36][R166.64+0x1] ;  /* 0x00000124a69d7981 */ /* 0x004ee4000c1e1100 */
[----:B---3--:R-:W-:-:S05]  /*24e0*/  PRMT R89, R157, 0x8880, RZ ;  /* 0x000088809d597816 */ /* 0x008fca00000000ff */
[----:B------:R-:W-:-:S07]  /*24f0*/  IMAD R22, R89, R156, RZ ;  /* 0x0000009c59167224 */ /* 0x000fce00078e02ff */
.L_x_44:
[----:B------:R-:W-:Y:S05]  /*2500*/  BSYNC B1 ;  /* 0x0000000000017941 */ /* 0x000fea0003800000 */
.L_x_43:
[----:B------:R-:W-:Y:S01]  /*2510*/  @!P4 IMAD R91, R91, R155, R22 ;  /* 0x0000009b5b5bc224 */ /* 0x000fe200078e0216 */
[----:B------:R-:W-:Y:S04]  /*2520*/  BSSY B1, `(.L_x_45) ;  /* 0x0000006000017945 */ /* 0x000fe80003800000 */
[----:B------:R4:W-:Y:S01]  /*2530*/  @!P4 STG.E.U8 desc[UR36][R8.64+0x1], R91 ;  /* 0x0000015b0800c986 */ /* 0x0009e2000c101124 */
[----:B------:R-:W-:Y:S05]  /*2540*/  @P3 BRA `(.L_x_46) ;  /* 0x00000000000c3947 */ /* 0x000fea0003800000 */
[----:B--2---:R-:W3:Y:S02]  /*2550*/  LDG.E.U8 R157, desc[UR36][R162.64+0x8] ;  /* 0x00000824a29d7981 */ /* 0x004ee4000c1e1100 */
[----:B---3--:R-:W-:-:S05]  /*2560*/  PRMT R89, R157, 0x8880, RZ ;  /* 0x000088809d597816 */ /* 0x008fca00000000ff */
[----:B------:R-:W-:-:S07]  /*2570*/  IMAD R22, R89, R156, RZ ;  /* 0x0000009c59167224 */ /* 0x000fce00078e02ff */
.L_x_46:
[----:B------:R-:W-:Y:S05]  /*2580*/  BSYNC B1 ;  /* 0x0000000000017941 */ /* 0x000fea0003800000 */
.L_x_45:
[----:B---3--:R-:W-:Y:S01]  /*2590*/  @!P3 IMAD R89, R92, R155, R22 ;  /* 0x0000009b5c59b224 */ /* 0x008fe200078e0216 */
[----:B------:R-:W-:Y:S04]  /*25a0*/  BSSY B1, `(.L_x_47) ;  /* 0x0000006000017945 */ /* 0x000fe80003800000 */
[----:B------:R3:W-:Y:S01]  /*25b0*/  @!P3 STG.E.U8 desc[UR36][R160.64+0x8], R89 ;  /* 0x00000859a000b986 */ /* 0x0007e2000c101124 */
[----:B------:R-:W-:Y:S05]  /*25c0*/  @P5 BRA `(.L_x_48) ;  /* 0x00000000000c5947 */ /* 0x000fea0003800000 */
[----:B--2---:R-:W3:Y:S02]  /*25d0*/  LDG.E.U8 R157, desc[UR36][R162.64+0x9] ;  /* 0x00000924a29d7981 */ /* 0x004ee4000c1e1100 */
[----:B---3--:R-:W-:-:S05]  /*25e0*/  PRMT R89, R157, 0x8880, RZ ;  /* 0x000088809d597816 */ /* 0x008fca00000000ff */
[----:B------:R-:W-:-:S07]  /*25f0*/  IMAD R22, R89, R156, RZ ;  /* 0x0000009c59167224 */ /* 0x000fce00078e02ff */
.L_x_48:
[----:B------:R-:W-:Y:S05]  /*2600*/  BSYNC B1 ;  /* 0x0000000000017941 */ /* 0x000fea0003800000 */
.L_x_47:
[----:B------:R-:W-:Y:S01]  /*2610*/  @!P5 IMAD R93, R93, R155, R22 ;  /* 0x0000009b5d5dd224 */ /* 0x000fe200078e0216 */
[----:B------:R-:W-:Y:S04]  /*2620*/  BSSY B1, `(.L_x_49) ;  /* 0x0000006000017945 */ /* 0x000fe80003800000 */
[----:B------:R0:W-:Y:S01]  /*2630*/  @!P5 STG.E.U8 desc[UR36][R160.64+0x9], R93 ;  /* 0x0000095da000d986 */ /* 0x0001e2000c101124 */
[----:B------:R-:W-:Y:S05]  /*2640*/  @P2 BRA `(.L_x_50) ;  /* 0x00000000000c2947 */ /* 0x000fea0003800000 */
[----:B--2---:R-:W3:Y:S02]  /*2650*/  LDG.E.U8 R157, desc[UR36][R166.64+0x8] ;  /* 0x00000824a69d7981 */ /* 0x004ee4000c1e1100 */
[----:B---3--:R-:W-:-:S05]  /*2660*/  PRMT R89, R157, 0x8880, RZ ;  /* 0x000088809d597816 */ /* 0x008fca00000000ff */
[----:B------:R-:W-:-:S07]  /*2670*/  IMAD R22, R89, R156, RZ ;  /* 0x0000009c59167224 */ /* 0x000fce00078e02ff */
.L_x_50:
[----:B------:R-:W-:Y:S05]  /*2680*/  BSYNC B1 ;  /* 0x0000000000017941 */ /* 0x000fea0003800000 */
.L_x_49:
        /* <DEDUP_REMOVED lines=11> */
.L_x_52:
[----:B------:R-:W-:Y:S05]  /*2740*/  BSYNC B1 ;  /* 0x0000000000017941 */ /* 0x000fea0003800000 */
.L_x_51:
[----:B------:R-:W-:Y:S01]  /*2750*/  @!P4 IMAD R95, R95, R155, R22 ;  /* 0x0000009b5f5fc224 */ /* 0x000fe200078e0216 */
[----:B------:R-:W-:Y:S04]  /*2760*/  BSSY B1, `(.L_x_53) ;  /* 0x0000006000017945 */ /* 0x000fe80003800000 */
[----:B------:R0:W-:Y:S01]  /*2770*/  @!P4 STG.E.U8 desc[UR36][R8.64+0x9], R95 ;  /* 0x0000095f0800c986 */ /* 0x0001e2000c101124 */
[----:B------:R-:W-:Y:S05]  /*2780*/  @P3 BRA `(.L_x_54) ;  /* 0x00000000000c3947 */ /* 0x000fea0003800000 */
[----:B--2---:R-:W3:Y:S02]  /*2790*/  LDG.E.U8 R157, desc[UR36][R162.64+0x10] ;  /* 0x00001024a29d7981 */ /* 0x004ee4000c1e1100 */
[----:B---3--:R-:W-:-:S05]  /*27a0*/  PRMT R89, R157, 0x8880, RZ ;  /* 0x000088809d597816 */ /* 0x008fca00000000ff */
[----:B------:R-:W-:-:S07]  /*27b0*/  IMAD R22, R89, R156, RZ ;  /* 0x0000009c59167224 */ /* 0x000fce00078e02ff */
.L_x_54:
[----:B------:R-:W-:Y:S05]  /*27c0*/  BSYNC B1 ;  /* 0x0000000000017941 */ /* 0x000fea0003800000 */
.L_x_53:
[----:B---3--:R-:W-:Y:S01]  /*27d0*/  @!P3 IMAD R89, R96, R155, R22 ;  /* 0x0000009b6059b224 */ /* 0x008fe200078e0216 */
[----:B------:R-:W-:Y:S04]  /*27e0*/  BSSY B1, `(.L_x_55) ;  /* 0x0000006000017945 */ /* 0x000fe80003800000 */
[----:B------:R3:W-:Y:S01]  /*27f0*/  @!P3 STG.E.U8 desc[UR36][R160.64+0x10], R89 ;  /* 0x00001059a000b986 */ /* 0x0007e2000c101124 */
[----:B------:R-:W-:Y:S05]  /*2800*/  @P5 BRA `(.L_x_56) ;  /* 0x00000000000c5947 */ /* 0x000fea0003800000 */
[----:B--2---:R-:W3:Y:S02]  /*2810*/  LDG.E.U8 R157, desc[UR36][R162.64+0x11] ;  /* 0x00001124a29d7981 */ /* 0x004ee4000c1e1100 */
[----:B---3--:R-:W-:-:S05]  /*2820*/  PRMT R89, R157, 0x8880, RZ ;  /* 0x000088809d597816 */ /* 0x008fca00000000ff */
[----:B------:R-:W-:-:S07]  /*2830*/  IMAD R22, R89, R156, RZ ;  /* 0x0000009c59167224 */ /* 0x000fce00078e02ff */
.L_x_56:
[----:B------:R-:W-:Y:S05]  /*2840*/  BSYNC B1 ;  /* 0x0000000000017941 */ /* 0x000fea0003800000 */
.L_x_55:
[----:B------:R-:W-:Y:S01]  /*2850*/  @!P5 IMAD R97, R97, R155, R22 ;  /* 0x0000009b6161d224 */ /* 0x000fe200078e0216 */
[----:B------:R-:W-:Y:S04]  /*2860*/  BSSY B1, `(.L_x_57) ;  /* 0x0000006000017945 */ /* 0x000fe80003800000 */
[----:B------:R0:W-:Y:S01]  /*2870*/  @!P5 STG.E.U8 desc[UR36][R160.64+0x11], R97 ;  /* 0x00001161a000d986 */ /* 0x0001e2000c101124 */
[----:B------:R-:W-:Y:S05]  /*2880*/  @P2 BRA `(.L_x_58) ;  /* 0x00000000000c2947 */ /* 0x000fea0003800000 */
[----:B--2---:R-:W3:Y:S02]  /*2890*/  LDG.E.U8 R157, desc[UR36][R166.64+0x10] ;  /* 0x00001024a69d7981 */ /* 0x004ee4000c1e1100 */
[----:B---3--:R-:W-:-:S05]  /*28a0*/  PRMT R89, R157, 0x8880, RZ ;  /* 0x000088809d597816 */ /* 0x008fca00000000ff */
[----:B------:R-:W-:-:S07]  /*28b0*/  IMAD R22, R89, R156, RZ ;  /* 0x0000009c59167224 */ /* 0x000fce00078e02ff */
.L_x_58:
[----:B------:R-:W-:Y:S05]  /*28c0*/  BSYNC B1 ;  /* 0x0000000000017941 */ /* 0x000fea0003800000 */
.L_x_57:
        /* <DEDUP_REMOVED lines=11> */
.L_x_60:
[----:B------:R-:W-:Y:S05]  /*2980*/  BSYNC B1 ;  /* 0x0000000000017941 */ /* 0x000fea0003800000 */
.L_x_59:
[----:B------:R-:W-:Y:S01]  /*2990*/  @!P4 IMAD R99, R99, R155, R22 ;  /* 0x0000009b6363c224 */ /* 0x000fe200078e0216 */
[----:B------:R-:W-:Y:S04]  /*29a0*/  BSSY B1, `(.L_x_61) ;  /* 0x0000006000017945 */ /* 0x000fe80003800000 */
[----:B------:R0:W-:Y:S01]  /*29b0*/  @!P4 STG.E.U8 desc[UR36][R8.64+0x11], R99 ;  /* 0x000011630800c986 */ /* 0x0001e2000c101124 */
[----:B------:R-:W-:Y:S05]  /*29c0*/  @P3 BRA `(.L_x_62) ;  /* 0x00000000000c3947 */ /* 0x000fea0003800000 */
[----:B--2---:R-:W3:Y:S02]  /*29d0*/  LDG.E.U8 R157, desc[UR36][R162.64+0x18] ;  /* 0x00001824a29d7981 */ /* 0x004ee4000c1e1100 */
[----:B---3--:R-:W-:-:S05]  /*29e0*/  PRMT R89, R157, 0x8880, RZ ;  /* 0x000088809d597816 */ /* 0x008fca00000000ff */
[----:B------:R-:W-:-:S07]  /*29f0*/  IMAD R22, R89, R156, RZ ;  /* 0x0000009c59167224 */ /* 0x000fce00078e02ff */
.L_x_62:
[----:B------:R-:W-:Y:S05]  /*2a00*/  BSYNC B1 ;  /* 0x0000000000017941 */ /* 0x000fea0003800000 */
.L_x_61:
[----:B---3--:R-:W-:Y:S01]  /*2a10*/  @!P3 IMAD R89, R100, R155, R22 ;  /* 0x0000009b6459b224 */ /* 0x008fe200078e0216 */
[----:B------:R-:W-:Y:S04]  /*2a20*/  BSSY B1, `(.L_x_63) ;  /* 0x0000006000017945 */ /* 0x000fe80003800000 */
[----:B------:R3:W-:Y:S01]  /*2a30*/  @!P3 STG.E.U8 desc[UR36][R160.64+0x18], R89 ;  /* 0x00001859a000b986 */ /* 0x0007e2000c101124 */
[----:B------:R-:W-:Y:S05]  /*2a40*/  @P5 BRA `(.L_x_64) ;  /* 0x00000000000c5947 */ /* 0x000fea0003800000 */
[----:B--2---:R-:W3:Y:S02]  /*2a50*/  LDG.E.U8 R157, desc[UR36][R162.64+0x19] ;  /* 0x00001924a29d7981 */ /* 0x004ee4000c1e1100 */
[----:B---3--:R-:W-:-:S05]  /*2a60*/  PRMT R89, R157, 0x8880, RZ ;  /* 0x000088809d597816 */ /* 0x008fca00000000ff */
[----:B------:R-:W-:-:S07]  /*2a70*/  IMAD R22, R89, R156, RZ ;  /* 0x0000009c59167224 */ /* 0x000fce00078e02ff */
.L_x_64:
[----:B------:R-:W-:Y:S05]  /*2a80*/  BSYNC B1 ;  /* 0x0000000000017941 */ /* 0x000fea0003800000 */
.L_x_63:
[----:B------:R-:W-:Y:S01]  /*2a90*/  @!P5 IMAD R101, R101, R155, R22 ;  /* 0x0000009b6565d224 */ /* 0x000fe200078e0216 */
[----:B------:R-:W-:Y:S04]  /*2aa0*/  BSSY B1, `(.L_x_65) ;  /* 0x0000006000017945 */ /* 0x000fe80003800000 */
[----:B------:R0:W-:Y:S01]  /*2ab0*/  @!P5 STG.E.U8 desc[UR36][R160.64+0x19], R101 ;  /* 0x00001965a000d986 */ /* 0x0001e2000c101124 */
[----:B------:R-:W-:Y:S05]  /*2ac0*/  @P2 BRA `(.L_x_66) ;  /* 0x00000000000c2947 */ /* 0x000fea0003800000 */
[----:B--2---:R-:W3:Y:S02]  /*2ad0*/  LDG.E.U8 R157, desc[UR36][R166.64+0x18] ;  /* 0x00001824a69d7981 */ /* 0x004ee4000c1e1100 */
[----:B---3--:R-:W-:-:S05]  /*2ae0*/  PRMT R89, R157, 0x8880, RZ ;  /* 0x000088809d597816 */ /* 0x008fca00000000ff */
[----:B------:R-:W-:-:S07]  /*2af0*/  IMAD R22, R89, R156, RZ ;  /* 0x0000009c59167224 */ /* 0x000fce00078e02ff */
.L_x_66:
[----:B------:R-:W-:Y:S05]  /*2b00*/  BSYNC B1 ;  /* 0x0000000000017941 */ /* 0x000fea0003800000 */
.L_x_65:
        /* <DEDUP_REMOVED lines=11> */
.L_x_68:
[----:B------:R-:W-:Y:S05]  /*2bc0*/  BSYNC B1 ;  /* 0x0000000000017941 */ /* 0x000fea0003800000 */
.L_x_67:
[----:B------:R-:W-:Y:S01]  /*2bd0*/  @!P4 IMAD R103, R103, R155, R22 ;  /* 0x0000009b6767c224 */ /* 0x000fe200078e0216 */
[----:B------:R-:W-:Y:S04]  /*2be0*/  BSSY B1, `(.L_x_69) ;  /* 0x0000006000017945 */ /* 0x000fe80003800000 */
[----:B------:R0:W-:Y:S01]  /*2bf0*/  @!P4 STG.E.U8 desc[UR36][R8.64+0x19], R103 ;  /* 0x000019670800c986 */ /* 0x0001e2000c101124 */
[----:B------:R-:W-:Y:S05]  /*2c00*/  @P3 BRA `(.L_x_70) ;  /* 0x00000000000c3947 */ /* 0x000fea0003800000 */
[----:B--2---:R-:W3:Y:S02]  /*2c10*/  LDG.E.U8 R157, desc[UR36][R162.64+0x20] ;  /* 0x00002024a29d7981 */ /* 0x004ee4000c1e1100 */
[----:B---3--:R-:W-:-:S05]  /*2c20*/  PRMT R89, R157, 0x8880, RZ ;  /* 0x000088809d597816 */ /* 0x008fca00000000ff */
[----:B------:R-:W-:-:S07]  /*2c30*/  IMAD R22, R89, R156, RZ ;  /* 0x0000009c59167224 */ /* 0x000fce00078e02ff */
.L_x_70:
[----:B------:R-:W-:Y:S05]  /*2c40*/  BSYNC B1 ;  /* 0x0000000000017941 */ /* 0x000fea0003800000 */
.L_x_69:
[----:B---3--:R-:W-:Y:S01]  /*2c50*/  @!P3 IMAD R89, R104, R155, R22 ;  /* 0x0000009b6859b224 */ /* 0x008fe200078e0216 */
[----:B------:R-:W-:Y:S04]  /*2c60*/  BSSY B1, `(.L_x_71) ;  /* 0x0000006000017945 */ /* 0x000fe80003800000 */
[----:B------:R3:W-:Y:S01]  /*2c70*/  @!P3 STG.E.U8 desc[UR36][R160.64+0x20], R89 ;  /* 0x00002059a000b986 */ /* 0x0007e2000c101124 */
[----:B------:R-:W-:Y:S05]  /*2c80*/  @P5 BRA `(.L_x_72) ;  /* 0x00000000000c5947 */ /* 0x000fea0003800000 */
[----:B--2---:R-:W3:Y:S02]  /*2c90*/  LDG.E.U8 R157, desc[UR36][R162.64+0x21] ;  /* 0x00002124a29d7981 */ /* 0x004ee4000c1e1100 */
[----:B---3--:R-:W-:-:S05]  /*2ca0*/  PRMT R89, R157, 0x8880, RZ ;  /* 0x000088809d597816 */ /* 0x008fca00000000ff */
[----:B------:R-:W-:-:S07]  /*2cb0*/  IMAD R22, R89, R156, RZ ;  /* 0x0000009c59167224 */ /* 0x000fce00078e02ff */
.L_x_72:
[----:B------:R-:W-:Y:S05]  /*2cc0*/  BSYNC B1 ;  /* 0x0000000000017941 */ /* 0x000fea0003800000 */
.L_x_71:
[----:B------:R-:W-:Y:S01]  /*2cd0*/  @!P5 IMAD R105, R105, R155, R22 ;  /* 0x0000009b6969d224 */ /* 0x000fe200078e0216 */
[----:B------:R-:W-:Y:S04]  /*2ce0*/  BSSY B1, `(.L_x_73) ;  /* 0x0000006000017945 */ /* 0x000fe80003800000 */
[----:B------:R0:W-:Y:S01]  /*2cf0*/  @!P5 STG.E.U8 desc[UR36][R160.64+0x21], R105 ;  /* 0x00002169a000d986 */ /* 0x0001e2000c101124 */
[----:B------:R-:W-:Y:S05]  /*2d00*/  @P2 BRA `(.L_x_74) ;  /* 0x00000000000c2947 */ /* 0x000fea0003800000 */
[----:B--2---:R-:W3:Y:S02]  /*2d10*/  LDG.E.U8 R157, desc[UR36][R166.64+0x20] ;  /* 0x00002024a69d7981 */ /* 0x004ee4000c1e1100 */
[----:B---3--:R-:W-:-:S05]  /*2d20*/  PRMT R89, R157, 0x8880, RZ ;  /* 0x000088809d597816 */ /* 0x008fca00000000ff */
[----:B------:R-:W-:-:S07]  /*2d30*/  IMAD R22, R89, R156, RZ ;  /* 0x0000009c59167224 */ /* 0x000fce00078e02ff */
.L_x_74:
[----:B------:R-:W-:Y:S05]  /*2d40*/  BSYNC B1 ;  /* 0x0000000000017941 */ /* 0x000fea0003800000 */
.L_x_73:
        /* <DEDUP_REMOVED lines=11> */
.L_x_76:
[----:B------:R-:W-:Y:S05]  /*2e00*/  BSYNC B1 ;  /* 0x0000000000017941 */ /* 0x000fea0003800000 */
.L_x_75:
[----:B------:R-:W-:Y:S01]  /*2e10*/  @!P4 IMAD R107, R107, R155, R22 ;  /* 0x0000009b6b6bc224 */ /* 0x000fe200078e0216 */
[----:B------:R-:W-:Y:S04]  /*2e20*/  BSSY B1, `(.L_x_77) ;  /* 0x0000006000017945 */ /* 0x000fe80003800000 */
[----:B------:R0:W-:Y:S01]  /*2e30*/  @!P4 STG.E.U8 desc[UR36][R8.64+0x21], R107 ;  /* 0x0000216b0800c986 */ /* 0x0001e2000c101124 */
[----:B------:R-:W-:Y:S05]  /*2e40*/  @P3 BRA `(.L_x_78) ;  /* 0x00000000000c3947 */ /* 0x000fea0003800000 */
[----:B--2---:R-:W3:Y:S02]  /*2e50*/  LDG.E.U8 R157, desc[UR36][R162.64+0x28] ;  /* 0x00002824a29d7981 */ /* 0x004ee4000c1e1100 */
[----:B---3--:R-:W-:-:S05]  /*2e60*/  PRMT R89, R157, 0x8880, RZ ;  /* 0x000088809d597816 */ /* 0x008fca00000000ff */
[----:B------:R-:W-:-:S07]  /*2e70*/  IMAD R22, R89, R156, RZ ;  /* 0x0000009c59167224 */ /* 0x000fce00078e02ff */
.L_x_78:
[----:B------:R-:W-:Y:S05]  /*2e80*/  BSYNC B1 ;  /* 0x0000000000017941 */ /* 0x000fea0003800000 */
.L_x_77:
[----:B---3--:R-:W-:Y:S01]  /*2e90*/  @!P3 IMAD R89, R108, R155, R22 ;  /* 0x0000009b6c59b224 */ /* 0x008fe200078e0216 */
[----:B------:R-:W-:Y:S04]  /*2ea0*/  BSSY B1, `(.L_x_79) ;  /* 0x0000006000017945 */ /* 0x000fe80003800000 */
[----:B------:R3:W-:Y:S01]  /*2eb0*/  @!P3 STG.E.U8 desc[UR36][R160.64+0x28], R89 ;  /* 0x00002859a000b986 */ /* 0x0007e2000c101124 */
[----:B------:R-:W-:Y:S05]  /*2ec0*/  @P5 BRA `(.L_x_80) ;  /* 0x00000000000c5947 */ /* 0x000fea0003800000 */
[----:B--2---:R-:W3:Y:S02]  /*2ed0*/  LDG.E.U8 R157, desc[UR36][R162.64+0x29] ;  /* 0x00002924a29d7981 */ /* 0x004ee4000c1e1100 */
[----:B---3--:R-:W-:-:S05]  /*2ee0*/  PRMT R89, R157, 0x8880, RZ ;  /* 0x000088809d597816 */ /* 0x008fca00000000ff */
[----:B------:R-:W-:-:S07]  /*2ef0*/  IMAD R22, R89, R156, RZ ;  /* 0x0000009c59167224 */ /* 0x000fce00078e02ff */
.L_x_80:
[----:B------:R-:W-:Y:S05]  /*2f00*/  BSYNC B1 ;  /* 0x0000000000017941 */ /* 0x000fea0003800000 */
.L_x_79:
[----:B------:R-:W-:Y:S01]  /*2f10*/  @!P5 IMAD R109, R109, R155, R22 ;  /* 0x0000009b6d6dd224 */ /* 0x000fe200078e0216 */
[----:B------:R-:W-:Y:S04]  /*2f20*/  BSSY B1, `(.L_x_81) ;  /* 0x0000006000017945 */ /* 0x000fe80003800000 */
[----:B------:R0:W-:Y:S01]  /*2f30*/  @!P5 STG.E.U8 desc[UR36][R160.64+0x29], R109 ;  /* 0x0000296da000d986 */ /* 0x0001e2000c101124 */
[----:B------:R-:W-:Y:S05]  /*2f40*/  @P2 BRA `(.L_x_82) ;  /* 0x00000000000c2947 */ /* 0x000fea0003800000 */
[----:B--2---:R-:W3:Y:S02]  /*2f50*/  LDG.E.U8 R157, desc[UR36][R166.64+0x28] ;  /* 0x00002824a69d7981 */ /* 0x004ee4000c1e1100 */
[----:B---3--:R-:W-:-:S05]  /*2f60*/  PRMT R89, R157, 0x8880, RZ ;  /* 0x000088809d597816 */ /* 0x008fca00000000ff */
[----:B------:R-:W-:-:S07]  /*2f70*/  IMAD R22, R89, R156, RZ ;  /* 0x0000009c59167224 */ /* 0x000fce00078e02ff */
.L_x_82:
[----:B------:R-:W-:Y:S05]  /*2f80*/  BSYNC B1 ;  /* 0x0000000000017941 */ /* 0x000fea0003800000 */
.L_x_81:
        /* <DEDUP_REMOVED lines=11> */
.L_x_84:
[----:B------:R-:W-:Y:S05]  /*3040*/  BSYNC B1 ;  /* 0x0000000000017941 */ /* 0x000fea0003800000 */
.L_x_83:
[----:B------:R-:W-:Y:S01]  /*3050*/  @!P4 IMAD R111, R111, R155, R22 ;  /* 0x0000009b6f6fc224 */ /* 0x000fe200078e0216 */
[----:B------:R-:W-:Y:S04]  /*3060*/  BSSY B1, `(.L_x_85) ;  /* 0x0000006000017945 */ /* 0x000fe80003800000 */
[----:B------:R0:W-:Y:S01]  /*3070*/  @!P4 STG.E.U8 desc[UR36][R8.64+0x29], R111 ;  /* 0x0000296f0800c986 */ /* 0x0001e2000c101124 */
[----:B------:R-:W-:Y:S05]  /*3080*/  @P3 BRA `(.L_x_86) ;  /* 0x00000000000c3947 */ /* 0x000fea0003800000 */
[----:B--2---:R-:W3:Y:S02]  /*3090*/  LDG.E.U8 R157, desc[UR36][R162.64+0x30] ;  /* 0x00003024a29d7981 */ /* 0x004ee4000c1e1100 */
[----:B---3--:R-:W-:-:S05]  /*30a0*/  PRMT R89, R157, 0x8880, RZ ;  /* 0x000088809d597816 */ /* 0x008fca00000000ff */
[----:B------:R-:W-:-:S07]  /*30b0*/  IMAD R22, R89, R156, RZ ;  /* 0x0000009c59167224 */ /* 0x000fce00078e02ff */
.L_x_86:
[----:B------:R-:W-:Y:S05]  /*30c0*/  BSYNC B1 ;  /* 0x0000000000017941 */ /* 0x000fea0003800000 */
.L_x_85:
[----:B---3--:R-:W-:Y:S01]  /*30d0*/  @!P3 IMAD R89, R112, R155, R22 ;  /* 0x0000009b7059b224 */ /* 0x008fe200078e0216 */
[----:B------:R-:W-:Y:S04]  /*30e0*/  BSSY B1, `(.L_x_87) ;  /* 0x0000006000017945 */ /* 0x000fe80003800000 */
[----:B------:R3:W-:Y:S01]  /*30f0*/  @!P3 STG.E.U8 desc[UR36][R160.64+0x30], R89 ;  /* 0x00003059a000b986 */ /* 0x0007e2000c101124 */
[----:B------:R-:W-:Y:S05]  /*3100*/  @P5 BRA `(.L_x_88) ;  /* 0x00000000000c5947 */ /* 0x000fea0003800000 */
[----:B--2---:R-:W3:Y:S02]  /*3110*/  LDG.E.U8 R157, desc[UR36][R162.64+0x31] ;  /* 0x00003124a29d7981 */ /* 0x004ee4000c1e1100 */
[----:B---3--:R-:W-:-:S05]  /*3120*/  PRMT R89, R157, 0x8880, RZ ;  /* 0x000088809d597816 */ /* 0x008fca00000000ff */
[----:B------:R-:W-:-:S07]  /*3130*/  IMAD R22, R89, R156, RZ ;  /* 0x0000009c59167224 */ /* 0x000fce00078e02ff */
.L_x_88:
[----:B------:R-:W-:Y:S05]  /*3140*/  BSYNC B1 ;  /* 0x0000000000017941 */ /* 0x000fea0003800000 */
.L_x_87:
[----:B------:R-:W-:Y:S01]  /*3150*/  @!P5 IMAD R113, R113, R155, R22 ;  /* 0x0000009b7171d224 */ /* 0x000fe200078e0216 */
[----:B------:R-:W-:Y:S04]  /*3160*/  BSSY B1, `(.L_x_89) ;  /* 0x0000006000017945 */ /* 0x000fe80003800000 */
[----:B------:R0:W-:Y:S01]  /*3170*/  @!P5 STG.E.U8 desc[UR36][R160.64+0x31], R113 ;  /* 0x00003171a000d986 */ /* 0x0001e2000c101124 */
[----:B------:R-:W-:Y:S05]  /*3180*/  @P2 BRA `(.L_x_90) ;  /* 0x00000000000c2947 */ /* 0x000fea0003800000 */
[----:B--2---:R-:W3:Y:S02]  /*3190*/  LDG.E.U8 R157, desc[UR36][R166.64+0x30] ;  /* 0x00003024a69d7981 */ /* 0x004ee4000c1e1100 */
[----:B---3--:R-:W-:-:S05]  /*31a0*/  PRMT R89, R157, 0x8880, RZ ;  /* 0x000088809d597816 */ /* 0x008fca00000000ff */
[----:B------:R-:W-:-:S07]  /*31b0*/  IMAD R22, R89, R156, RZ ;  /* 0x0000009c59167224 */ /* 0x000fce00078e02ff */
.L_x_90:
[----:B------:R-:W-:Y:S05]  /*31c0*/  BSYNC B1 ;  /* 0x0000000000017941 */ /* 0x000fea0003800000 */
.L_x_89:
        /* <DEDUP_REMOVED lines=11> */
.L_x_92:
[----:B------:R-:W-:Y:S05]  /*3280*/  BSYNC B1 ;  /* 0x0000000000017941 */ /* 0x000fea0003800000 */
.L_x_91:
[----:B------:R-:W-:Y:S01]  /*3290*/  @!P4 IMAD R115, R115, R155, R22 ;  /* 0x0000009b7373c224 */ /* 0x000fe200078e0216 */
[----:B------:R-:W-:Y:S04]  /*32a0*/  BSSY B1, `(.L_x_93) ;  /* 0x0000006000017945 */ /* 0x000fe80003800000 */
[----:B------:R0:W-:Y:S01]  /*32b0*/  @!P4 STG.E.U8 desc[UR36][R8.64+0x31], R115 ;  /* 0x000031730800c986 */ /* 0x0001e2000c101124 */
[----:B------:R-:W-:Y:S05]  /*32c0*/  @P3 BRA `(.L_x_94) ;  /* 0x00000000000c3947 */ /* 0x000fea0003800000 */
[----:B--2---:R-:W3:Y:S02]  /*32d0*/  LDG.E.U8 R157, desc[UR36][R162.64+0x38] ;  /* 0x00003824a29d7981 */ /* 0x004ee4000c1e1100 */
[----:B---3--:R-:W-:-:S05]  /*32e0*/  PRMT R89, R157, 0x8880, RZ ;  /* 0x000088809d597816 */ /* 0x008fca00000000ff */
[----:B------:R-:W-:-:S07]  /*32f0*/  IMAD R22, R89, R156, RZ ;  /* 0x0000009c59167224 */ /* 0x000fce00078e02ff */
.L_x_94:
[----:B------:R-:W-:Y:S05]  /*3300*/  BSYNC B1 ;  /* 0x0000000000017941 */ /* 0x000fea0003800000 */
.L_x_93:
[----:B---3--:R-:W-:Y:S01]  /*3310*/  @!P3 IMAD R89, R116, R155, R22 ;  /* 0x0000009b7459b224 */ /* 0x008fe200078e0216 */
[----:B------:R-:W-:Y:S04]  /*3320*/  BSSY B1, `(.L_x_95) ;  /* 0x0000006000017945 */ /* 0x000fe80003800000 */
[----:B------:R3:W-:Y:S01]  /*3330*/  @!P3 STG.E.U8 desc[UR36][R160.64+0x38], R89 ;  /* 0x00003859a000b986 */ /* 0x0007e2000c101124 */
[----:B------:R-:W-:Y:S05]  /*3340*/  @P5 BRA `(.L_x_96) ;  /* 0x00000000000c5947 */ /* 0x000fea0003800000 */
[----:B--2---:R-:W3:Y:S02]  /*3350*/  LDG.E.U8 R157, desc[UR36][R162.64+0x39] ;  /* 0x00003924a29d7981 */ /* 0x004ee4000c1e1100 */
[----:B---3--:R-:W-:-:S05]  /*3360*/  PRMT R89, R157, 0x8880, RZ ;  /* 0x000088809d597816 */ /* 0x008fca00000000ff */
[----:B------:R-:W-:-:S07]  /*3370*/  IMAD R22, R89, R156, RZ ;  /* 0x0000009c59167224 */ /* 0x000fce00078e02ff */
.L_x_96:
[----:B------:R-:W-:Y:S05]  /*3380*/  BSYNC B1 ;  /* 0x0000000000017941 */ /* 0x000fea0003800000 */
.L_x_95:
[----:B------:R-:W-:Y:S01]  /*3390*/  @!P5 IMAD R117, R117, R155, R22 ;  /* 0x0000009b7575d224 */ /* 0x000fe200078e0216 */
[----:B------:R-:W-:Y:S04]  /*33a0*/  BSSY B1, `(.L_x_97) ;  /* 0x0000006000017945 */ /* 0x000fe80003800000 */
[----:B------:R0:W-:Y:S01]  /*33b0*/  @!P5 STG.E.U8 desc[UR36][R160.64+0x39], R117 ;  /* 0x00003975a000d986 */ /* 0x0001e2000c101124 */
[----:B------:R-:W-:Y:S05]  /*33c0*/  @P2 BRA `(.L_x_98) ;  /* 0x00000000000c2947 */ /* 0x000fea0003800000 */
[----:B--2---:R-:W3:Y:S02]  /*33d0*/  LDG.E.U8 R157, desc[UR36][R166.64+0x38] ;  /* 0x00003824a69d7981 */ /* 0x004ee4000c1e1100 */
[----:B---3--:R-:W-:-:S05]  /*33e0*/  PRMT R89, R157, 0x8880, RZ ;  /* 0x000088809d597816 */ /* 0x008fca00000000ff */
[----:B------:R-:W-:-:S07]  /*33f0*/  IMAD R22, R89, R156, RZ ;  /* 0x0000009c59167224 */ /* 0x000fce00078e02ff */
.L_x_98:
[----:B------:R-:W-:Y:S05]  /*3400*/  BSYNC B1 ;  /* 0x0000000000017941 */ /* 0x000fea0003800000 */
.L_x_97:
        /* <DEDUP_REMOVED lines=11> */
.L_x_100:
[----:B------:R-:W-:Y:S05]  /*34c0*/  BSYNC B1 ;  /* 0x0000000000017941 */ /* 0x000fea0003800000 */
.L_x_99:
[----:B------:R-:W-:Y:S01]  /*34d0*/  @!P4 IMAD R119, R119, R155, R22 ;  /* 0x0000009b7777c224 */ /* 0x000fe200078e0216 */
[----:B------:R-:W-:Y:S04]  /*34e0*/  BSSY B1, `(.L_x_101) ;  /* 0x0000006000017945 */ /* 0x000fe80003800000 */
[----:B------:R0:W-:Y:S01]  /*34f0*/  @!P4 STG.E.U8 desc[UR36][R8.64+0x39], R119 ;  /* 0x000039770800c986 */ /* 0x0001e2000c101124 */
[----:B------:R-:W-:Y:S05]  /*3500*/  @P3 BRA `(.L_x_102) ;  /* 0x00000000000c3947 */ /* 0x000fea0003800000 */
[----:B--2---:R-:W3:Y:S02]  /*3510*/  LDG.E.U8 R157, desc[UR36][R162.64+0x40] ;  /* 0x00004024a29d7981 */ /* 0x004ee4000c1e1100 */
[----:B---3--:R-:W-:-:S05]  /*3520*/  PRMT R89, R157, 0x8880, RZ ;  /* 0x000088809d597816 */ /* 0x008fca00000000ff */
[----:B------:R-:W-:-:S07]  /*3530*/  IMAD R22, R89, R156, RZ ;  /* 0x0000009c59167224 */ /* 0x000fce00078e02ff */
.L_x_102:
[----:B------:R-:W-:Y:S05]  /*3540*/  BSYNC B1 ;  /* 0x0000000000017941 */ /* 0x000fea0003800000 */
.L_x_101:
[----:B---3--:R-:W-:Y:S01]  /*3550*/  @!P3 IMAD R89, R120, R155, R22 ;  /* 0x0000009b7859b224 */ /* 0x008fe200078e0216 */
[----:B------:R-:W-:Y:S04]  /*3560*/  BSSY B1, `(.L_x_103) ;  /* 0x0000006000017945 */ /* 0x000fe80003800000 */
[----:B------:R3:W-:Y:S01]  /*3570*/  @!P3 STG.E.U8 desc[UR36][R160.64+0x40], R89 ;  /* 0x00004059a000b986 */ /* 0x0007e2000c101124 */
[----:B------:R-:W-:Y:S05]  /*3580*/  @P5 BRA `(.L_x_104) ;  /* 0x00000000000c5947 */ /* 0x000fea0003800000 */
[----:B--2---:R-:W3:Y:S02]  /*3590*/  LDG.E.U8 R157, desc[UR36][R162.64+0x41] ;  /* 0x00004124a29d7981 */ /* 0x004ee4000c1e1100 */
[----:B---3--:R-:W-:-:S05]  /*35a0*/  PRMT R89, R157, 0x8880, RZ ;  /* 0x000088809d597816 */ /* 0x008fca00000000ff */
[----:B------:R-:W-:-:S07]  /*35b0*/  IMAD R22, R89, R156, RZ ;  /* 0x0000009c59167224 */ /* 0x000fce00078e02ff */
.L_x_104:
[----:B------:R-:W-:Y:S05]  /*35c0*/  BSYNC B1 ;  /* 0x0000000000017941 */ /* 0x000fea0003800000 */
.L_x_103:
[----:B------:R-:W-:Y:S01]  /*35d0*/  @!P5 IMAD R121, R121, R155, R22 ;  /* 0x0000009b7979d224 */ /* 0x000fe200078e0216 */
[----:B------:R-:W-:Y:S04]  /*35e0*/  BSSY B1, `(.L_x_105) ;  /* 0x0000006000017945 */ /* 0x000fe80003800000 */
[----:B------:R0:W-:Y:S01]  /*35f0*/  @!P5 STG.E.U8 desc[UR36][R160.64+0x41], R121 ;  /* 0x00004179a000d986 */ /* 0x0001e2000c101124 */
[----:B------:R-:W-:Y:S05]  /*3600*/  @P2 BRA `(.L_x_106) ;  /* 0x00000000000c2947 */ /* 0x000fea0003800000 */
[----:B--2---:R-:W3:Y:S02]  /*3610*/  LDG.E.U8 R157, desc[UR36][R166.64+0x40] ;  /* 0x00004024a69d7981 */ /* 0x004ee4000c1e1100 */
[----:B---3--:R-:W-:-:S05]  /*3620*/  PRMT R89, R157, 0x8880, RZ ;  /* 0x000088809d597816 */ /* 0x008fca00000000ff */
[----:B------:R-:W-:-:S07]  /*3630*/  IMAD R22, R89, R156, RZ ;  /* 0x0000009c59167224 */ /* 0x000fce00078e02ff */
.L_x_106:
[----:B------:R-:W-:Y:S05]  /*3640*/  BSYNC B1 ;  /* 0x0000000000017941 */ /* 0x000fea0003800000 */
.L_x_105:
        /* <DEDUP_REMOVED lines=11> */
.L_x_108:
[----:B------:R-:W-:Y:S05]  /*3700*/  BSYNC B1 ;  /* 0x0000000000017941 */ /* 0x000fea0003800000 */
.L_x_107:
[----:B------:R-:W-:Y:S01]  /*3710*/  @!P4 IMAD R123, R123, R155, R22 ;  /* 0x0000009b7b7bc224 */ /* 0x000fe200078e0216 */
[----:B------:R-:W-:Y:S04]  /*3720*/  BSSY B1, `(.L_x_109) ;  /* 0x0000006000017945 */ /* 0x000fe80003800000 */
[----:B------:R0:W-:Y:S01]  /*3730*/  @!P4 STG.E.U8 desc[UR36][R8.64+0x41], R123 ;  /* 0x0000417b0800c986 */ /* 0x0001e2000c101124 */
[----:B------:R-:W-:Y:S05]  /*3740*/  @P3 BRA `(.L_x_110) ;  /* 0x00000000000c3947 */ /* 0x000fea0003800000 */
[----:B--2---:R-:W3:Y:S02]  /*3750*/  LDG.E.U8 R157, desc[UR36][R162.64+0x48] ;  /* 0x00004824a29d7981 */ /* 0x004ee4000c1e1100 */
[----:B---3--:R-:W-:-:S05]  /*3760*/  PRMT R89, R157, 0x8880, RZ ;  /* 0x000088809d597816 */ /* 0x008fca00000000ff */
[----:B------:R-:W-:-:S07]  /*3770*/  IMAD R22, R89, R156, RZ ;  /* 0x0000009c59167224 */ /* 0x000fce00078e02ff */
.L_x_110:
[----:B------:R-:W-:Y:S05]  /*3780*/  BSYNC B1 ;  /* 0x0000000000017941 */ /* 0x000fea0003800000 */
.L_x_109:
[----:B---3--:R-:W-:Y:S01]  /*3790*/  @!P3 IMAD R89, R124, R155, R22 ;  /* 0x0000009b7c59b224 */ /* 0x008fe200078e0216 */
[----:B------:R-:W-:Y:S04]  /*37a0*/  BSSY B1, `(.L_x_111) ;  /* 0x0000006000017945 */ /* 0x000fe80003800000 */
[----:B------:R3:W-:Y:S01]  /*37b0*/  @!P3 STG.E.U8 desc[UR36][R160.64+0x48], R89 ;  /* 0x00004859a000b986 */ /* 0x0007e2000c101124 */
[----:B------:R-:W-:Y:S05]  /*37c0*/  @P5 BRA `(.L_x_112) ;  /* 0x00000000000c5947 */ /* 0x000fea0003800000 */
[----:B--2---:R-:W3:Y:S02]  /*37d0*/  LDG.E.U8 R157, desc[UR36][R162.64+0x49] ;  /* 0x00004924a29d7981 */ /* 0x004ee4000c1e1100 */
[----:B---3--:R-:W-:-:S05]  /*37e0*/  PRMT R89, R157, 0x8880, RZ ;  /* 0x000088809d597816 */ /* 0x008fca00000000ff */
[----:B------:R-:W-:-:S07]  /*37f0*/  IMAD R22, R89, R156, RZ ;  /* 0x0000009c59167224 */ /* 0x000fce00078e02ff */
.L_x_112:
[----:B------:R-:W-:Y:S05]  /*3800*/  BSYNC B1 ;  /* 0x0000000000017941 */ /* 0x000fea0003800000 */
.L_x_111:
[----:B------:R-:W-:Y:S01]  /*3810*/  @!P5 IMAD R125, R125, R155, R22 ;  /* 0x0000009b7d7dd224 */ /* 0x000fe200078e0216 */
[----:B------:R-:W-:Y:S04]  /*3820*/  BSSY B1, `(.L_x_113) ;  /* 0x0000006000017945 */ /* 0x000fe80003800000 */
[----:B------:R0:W-:Y:S01]  /*3830*/  @!P5 STG.E.U8 desc[UR36][R160.64+0x49], R125 ;  /* 0x0000497da000d986 */ /* 0x0001e2000c101124 */
[----:B------:R-:W-:Y:S05]  /*3840*/  @P2 BRA `(.L_x_114) ;  /* 0x00000000000c2947 */ /* 0x000fea0003800000 */
[----:B--2---:R-:W3:Y:S02]  /*3850*/  LDG.E.U8 R157, desc[UR36][R166.64+0x48] ;  /* 0x00004824a69d7981 */ /* 0x004ee4000c1e1100 */
[----:B---3--:R-:W-:-:S05]  /*3860*/  PRMT R89, R157, 0x8880, RZ ;  /* 0x000088809d597816 */ /* 0x008fca00000000ff */
[----:B------:R-:W-:-:S07]  /*3870*/  IMAD R22, R89, R156, RZ ;  /* 0x0000009c59167224 */ /* 0x000fce00078e02ff */
.L_x_114:
[----:B------:R-:W-:Y:S05]  /*3880*/  BSYNC B1 ;  /* 0x0000000000017941 */ /* 0x000fea0003800000 */
.L_x_113:
        /* <DEDUP_REMOVED lines=11> */
.L_x_116:
[----:B------:R-:W-:Y:S05]  /*3940*/  BSYNC B1 ;  /* 0x0000000000017941 */ /* 0x000fea0003800000 */
.L_x_115:
[----:B------:R-:W-:Y:S01]  /*3950*/  @!P4 IMAD R127, R127, R155, R22 ;  /* 0x0000009b7f7fc224 */ /* 0x000fe200078e0216 */
[----:B------:R-:W-:Y:S04]  /*3960*/  BSSY B1, `(.L_x_117) ;  /* 0x0000006000017945 */ /* 0x000fe80003800000 */
[----:B------:R0:W-:Y:S01]  /*3970*/  @!P4 STG.E.U8 desc[UR36][R8.64+0x49], R127 ;  /* 0x0000497f0800c986 */ /* 0x0001e2000c101124 */
[----:B------:R-:W-:Y:S05]  /*3980*/  @P3 BRA `(.L_x_118) ;  /* 0x00000000000c3947 */ /* 0x000fea0003800000 */
[----:B--2---:R-:W3:Y:S02]  /*3990*/  LDG.E.U8 R157, desc[UR36][R162.64+0x50] ;  /* 0x00005024a29d7981 */ /* 0x004ee4000c1e1100 */
[----:B---3--:R-:W-:-:S05]  /*39a0*/  PRMT R89, R157, 0x8880, RZ ;  /* 0x000088809d597816 */ /* 0x008fca00000000ff */
[----:B------:R-:W-:-:S07]  /*39b0*/  IMAD R22, R89, R156, RZ ;  /* 0x0000009c59167224 */ /* 0x000fce00078e02ff */
.L_x_118:
[----:B------:R-:W-:Y:S05]  /*39c0*/  BSYNC B1 ;  /* 0x0000000000017941 */ /* 0x000fea0003800000 */
.L_x_117:
[----:B---3--:R-:W-:Y:S01]  /*39d0*/  @!P3 IMAD R89, R128, R155, R22 ;  /* 0x0000009b8059b224 */ /* 0x008fe200078e0216 */
[----:B------:R-:W-:Y:S04]  /*39e0*/  BSSY B1, `(.L_x_119) ;  /* 0x0000006000017945 */ /* 0x000fe80003800000 */
[----:B------:R3:W-:Y:S01]  /*39f0*/  @!P3 STG.E.U8 desc[UR36][R160.64+0x50], R89 ;  /* 0x00005059a000b986 */ /* 0x0007e2000c101124 */
[----:B------:R-:W-:Y:S05]  /*3a00*/  @P5 BRA `(.L_x_120) ;  /* 0x00000000000c5947 */ /* 0x000fea0003800000 */
[----:B--2---:R-:W3:Y:S02]  /*3a10*/  LDG.E.U8 R157, desc[UR36][R162.64+0x51] ;  /* 0x00005124a29d7981 */ /* 0x004ee4000c1e1100 */
[----:B---3--:R-:W-:-:S05]  /*3a20*/  PRMT R89, R157, 0x8880, RZ ;  /* 0x000088809d597816 */ /* 0x008fca00000000ff */
[----:B------:R-:W-:-:S07]  /*3a30*/  IMAD R22, R89, R156, RZ ;  /* 0x0000009c59167224 */ /* 0x000fce00078e02ff */
.L_x_120:
[----:B------:R-:W-:Y:S05]  /*3a40*/  BSYNC B1 ;  /* 0x0000000000017941 */ /* 0x000fea0003800000 */
.L_x_119:
[----:B------:R-:W-:Y:S01]  /*3a50*/  @!P5 IMAD R129, R129, R155, R22 ;  /* 0x0000009b8181d224 */ /* 0x000fe200078e0216 */
[----:B------:R-:W-:Y:S04]  /*3a60*/  BSSY B1, `(.L_x_121) ;  /* 0x0000006000017945 */ /* 0x000fe80003800000 */
[----:B------:R0:W-:Y:S01]  /*3a70*/  @!P5 STG.E.U8 desc[UR36][R160.64+0x51], R129 ;  /* 0x00005181a000d986 */ /* 0x0001e2000c101124 */
[----:B------:R-:W-:Y:S05]  /*3a80*/  @P2 BRA `(.L_x_122) ;  /* 0x00000000000c2947 */ /* 0x000fea0003800000 */
[----:B--2---:R-:W3:Y:S02]  /*3a90*/  LDG.E.U8 R157, desc[UR36][R166.64+0x50] ;  /* 0x00005024a69d7981 */ /* 0x004ee4000c1e1100 */
[----:B---3--:R-:W-:-:S05]  /*3aa0*/  PRMT R89, R157, 0x8880, RZ ;  /* 0x000088809d597816 */ /* 0x008fca00000000ff */
[----:B------:R-:W-:-:S07]  /*3ab0*/  IMAD R22, R89, R156, RZ ;  /* 0x0000009c59167224 */ /* 0x000fce00078e02ff */
.L_x_122:
[----:B------:R-:W-:Y:S05]  /*3ac0*/  BSYNC B1 ;  /* 0x0000000000017941 */ /* 0x000fea0003800000 */
.L_x_121:
        /* <DEDUP_REMOVED lines=11> */
.L_x_124:
[----:B------:R-:W-:Y:S05]  /*3b80*/  BSYNC B1 ;  /* 0x0000000000017941 */ /* 0x000fea0003800000 */
.L_x_123:
[----:B------:R-:W-:Y:S01]  /*3b90*/  @!P4 IMAD R131, R131, R155, R22 ;  /* 0x0000009b8383c224 */ /* 0x000fe200078e0216 */
[----:B------:R-:W-:Y:S04]  /*3ba0*/  BSSY B1, `(.L_x_125) ;  /* 0x0000006000017945 */ /* 0x000fe80003800000 */
[----:B------:R0:W-:Y:S01]  /*3bb0*/  @!P4 STG.E.U8 desc[UR36][R8.64+0x51], R131 ;  /* 0x000051830800c986 */ /* 0x0001e2000c101124 */
[----:B------:R-:W-:Y:S05]  /*3bc0*/  @P3 BRA `(.L_x_126) ;  /* 0x00000000000c3947 */ /* 0x000fea0003800000 */
[----:B--2---:R-:W3:Y:S02]  /*3bd0*/  LDG.E.U8 R157, desc[UR36][R162.64+0x58] ;  /* 0x00005824a29d7981 */ /* 0x004ee4000c1e1100 */
[----:B---3--:R-:W-:-:S05]  /*3be0*/  PRMT R89, R157, 0x8880, RZ ;  /* 0x000088809d597816 */ /* 0x008fca00000000ff */
[----:B------:R-:W-:-:S07]  /*3bf0*/  IMAD R22, R89, R156, RZ ;  /* 0x0000009c59167224 */ /* 0x000fce00078e02ff */
.L_x_126:
[----:B------:R-:W-:Y:S05]  /*3c00*/  BSYNC B1 ;  /* 0x0000000000017941 */ /* 0x000fea0003800000 */
.L_x_125:
[----:B---3--:R-:W-:Y:S01]  /*3c10*/  @!P3 IMAD R89, R132, R155, R22 ;  /* 0x0000009b8459b224 */ /* 0x008fe200078e0216 */
[----:B------:R-:W-:Y:S04]  /*3c20*/  BSSY B1, `(.L_x_127) ;  /* 0x0000006000017945 */ /* 0x000fe80003800000 */
[----:B------:R3:W-:Y:S01]  /*3c30*/  @!P3 STG.E.U8 desc[UR36][R160.64+0x58], R89 ;  /* 0x00005859a000b986 */ /* 0x0007e2000c101124 */
[----:B------:R-:W-:Y:S05]  /*3c40*/  @P5 BRA `(.L_x_128) ;  /* 0x00000000000c5947 */ /* 0x000fea0003800000 */
[----:B--2---:R-:W3:Y:S02]  /*3c50*/  LDG.E.U8 R157, desc[UR36][R162.64+0x59] ;  /* 0x00005924a29d7981 */ /* 0x004ee4000c1e1100 */
[----:B---3--:R-:W-:-:S05]  /*3c60*/  PRMT R89, R157, 0x8880, RZ ;  /* 0x000088809d597816 */ /* 0x008fca00000000ff */
[----:B------:R-:W-:-:S07]  /*3c70*/  IMAD R22, R89, R156, RZ ;  /* 0x0000009c59167224 */ /* 0x000fce00078e02ff */
.L_x_128:
[----:B------:R-:W-:Y:S05]  /*3c80*/  BSYNC B1 ;  /* 0x0000000000017941 */ /* 0x000fea0003800000 */
.L_x_127:
[----:B------:R-:W-:Y:S01]  /*3c90*/  @!P5 IMAD R133, R133, R155, R22 ;  /* 0x0000009b8585d224 */ /* 0x000fe200078e0216 */
[----:B------:R-:W-:Y:S04]  /*3ca0*/  BSSY B1, `(.L_x_129) ;  /* 0x0000006000017945 */ /* 0x000fe80003800000 */
[----:B------:R0:W-:Y:S01]  /*3cb0*/  @!P5 STG.E.U8 desc[UR36][R160.64+0x59], R133 ;  /* 0x00005985a000d986 */ /* 0x0001e2000c101124 */
[----:B------:R-:W-:Y:S05]  /*3cc0*/  @P2 BRA `(.L_x_130) ;  /* 0x00000000000c2947 */ /* 0x000fea0003800000 */
[----:B--2---:R-:W3:Y:S02]  /*3cd0*/  LDG.E.U8 R157, desc[UR36][R166.64+0x58] ;  /* 0x00005824a69d7981 */ /* 0x004ee4000c1e1100 */
[----:B---3--:R-:W-:-:S05]  /*3ce0*/  PRMT R89, R157, 0x8880, RZ ;  /* 0x000088809d597816 */ /* 0x008fca00000000ff */
[----:B------:R-:W-:-:S07]  /*3cf0*/  IMAD R22, R89, R156, RZ ;  /* 0x0000009c59167224 */ /* 0x000fce00078e02ff */
.L_x_130:
[----:B------:R-:W-:Y:S05]  /*3d00*/  BSYNC B1 ;  /* 0x0000000000017941 */ /* 0x000fea0003800000 */
.L_x_129:
        /* <DEDUP_REMOVED lines=11> */
.L_x_132:
[----:B------:R-:W-:Y:S05]  /*3dc0*/  BSYNC B1 ;  /* 0x0000000000017941 */ /* 0x000fea0003800000 */
.L_x_131:
[----:B------:R-:W-:Y:S01]  /*3dd0*/  @!P4 IMAD R135, R135, R155, R22 ;  /* 0x0000009b8787c224 */ /* 0x000fe200078e0216 */
[----:B------:R-:W-:Y:S04]  /*3de0*/  BSSY B1, `(.L_x_133) ;  /* 0x0000006000017945 */ /* 0x000fe80003800000 */
[----:B------:R0:W-:Y:S01]  /*3df0*/  @!P4 STG.E.U8 desc[UR36][R8.64+0x59], R135 ;  /* 0x000059870800c986 */ /* 0x0001e2000c101124 */
[----:B------:R-:W-:Y:S05]  /*3e00*/  @P3 BRA `(.L_x_134) ;  /* 0x00000000000c3947 */ /* 0x000fea0003800000 */
[----:B--2---:R-:W3:Y:S02]  /*3e10*/  LDG.E.U8 R157, desc[UR36][R162.64+0x60] ;  /* 0x00006024a29d7981 */ /* 0x004ee4000c1e1100 */
[----:B---3--:R-:W-:-:S05]  /*3e20*/  PRMT R89, R157, 0x8880, RZ ;  /* 0x000088809d597816 */ /* 0x008fca00000000ff */
[----:B------:R-:W-:-:S07]  /*3e30*/  IMAD R22, R89, R156, RZ ;  /* 0x0000009c59167224 */ /* 0x000fce00078e02ff */
.L_x_134:
[----:B------:R-:W-:Y:S05]  /*3e40*/  BSYNC B1 ;  /* 0x0000000000017941 */ /* 0x000fea0003800000 */
.L_x_133:
[----:B---3--:R-:W-:Y:S01]  /*3e50*/  @!P3 IMAD R89, R136, R155, R22 ;  /* 0x0000009b8859b224 */ /* 0x008fe200078e0216 */
[----:B------:R-:W-:Y:S04]  /*3e60*/  BSSY B1, `(.L_x_135) ;  /* 0x0000006000017945 */ /* 0x000fe80003800000 */
[----:B------:R3:W-:Y:S01]  /*3e70*/  @!P3 STG.E.U8 desc[UR36][R160.64+0x60], R89 ;  /* 0x00006059a000b986 */ /* 0x0007e2000c101124 */
[----:B------:R-:W-:Y:S05]  /*3e80*/  @P5 BRA `(.L_x_136) ;  /* 0x00000000000c5947 */ /* 0x000fea0003800000 */
[----:B--2---:R-:W3:Y:S02]  /*3e90*/  LDG.E.U8 R157, desc[UR36][R162.64+0x61] ;  /* 0x00006124a29d7981 */ /* 0x004ee4000c1e1100 */
[----:B---3--:R-:W-:-:S05]  /*3ea0*/  PRMT R89, R157, 0x8880, RZ ;  /* 0x000088809d597816 */ /* 0x008fca00000000ff */
[----:B------:R-:W-:-:S07]  /*3eb0*/  IMAD R22, R89, R156, RZ ;  /* 0x0000009c59167224 */ /* 0x000fce00078e02ff */
.L_x_136:
[----:B------:R-:W-:Y:S05]  /*3ec0*/  BSYNC B1 ;  /* 0x0000000000017941 */ /* 0x000fea0003800000 */
.L_x_135:
[----:B------:R-:W-:Y:S01]  /*3ed0*/  @!P5 IMAD R137, R137, R155, R22 ;  /* 0x0000009b8989d224 */ /* 0x000fe200078e0216 */
[----:B------:R-:W-:Y:S04]  /*3ee0*/  BSSY B1, `(.L_x_137) ;  /* 0x0000006000017945 */ /* 0x000fe80003800000 */
[----:B------:R0:W-:Y:S01]  /*3ef0*/  @!P5 STG.E.U8 desc[UR36][R160.64+0x61], R137 ;  /* 0x00006189a000d986 */ /* 0x0001e2000c101124 */
[----:B------:R-:W-:Y:S05]  /*3f00*/  @P2 BRA `(.L_x_138) ;  /* 0x00000000000c2947 */ /* 0x000fea0003800000 */
[----:B--2---:R-:W3:Y:S02]  /*3f10*/  LDG.E.U8 R157, desc[UR36][R166.64+0x60] ;  /* 0x00006024a69d7981 */ /* 0x004ee4000c1e1100 */
[----:B---3--:R-:W-:-:S05]  /*3f20*/  PRMT R89, R157, 0x8880, RZ ;  /* 0x000088809d597816 */ /* 0x008fca00000000ff */
[----:B------:R-:W-:-:S07]  /*3f30*/  IMAD R22, R89, R156, RZ ;  /* 0x0000009c59167224 */ /* 0x000fce00078e02ff */
.L_x_138:
[----:B------:R-:W-:Y:S05]  /*3f40*/  BSYNC B1 ;  /* 0x0000000000017941 */ /* 0x000fea0003800000 */
.L_x_137:
        /* <DEDUP_REMOVED lines=11> */
.L_x_140:
[----:B------:R-:W-:Y:S05]  /*4000*/  BSYNC B1 ;  /* 0x0000000000017941 */ /* 0x000fea0003800000 */
.L_x_139:
[----:B------:R-:W-:Y:S01]  /*4010*/  @!P4 IMAD R139, R139, R155, R22 ;  /* 0x0000009b8b8bc224 */ /* 0x000fe200078e0216 */
[----:B------:R-:W-:Y:S04]  /*4020*/  BSSY B1, `(.L_x_141) ;  /* 0x0000006000017945 */ /* 0x000fe80003800000 */
[----:B------:R0:W-:Y:S01]  /*4030*/  @!P4 STG.E.U8 desc[UR36][R8.64+0x61], R139 ;  /* 0x0000618b0800c986 */ /* 0x0001e2000c101124 */
[----:B------:R-:W-:Y:S05]  /*4040*/  @P3 BRA `(.L_x_142) ;  /* 0x00000000000c3947 */ /* 0x000fea0003800000 */
[----:B--2---:R-:W3:Y:S02]  /*4050*/  LDG.E.U8 R157, desc[UR36][R162.64+0x68] ;  /* 0x00006824a29d7981 */ /* 0x004ee4000c1e1100 */
[----:B---3--:R-:W-:-:S05]  /*4060*/  PRMT R89, R157, 0x8880, RZ ;  /* 0x000088809d597816 */ /* 0x008fca00000000ff */
[----:B------:R-:W-:-:S07]  /*4070*/  IMAD R22, R89, R156, RZ ;  /* 0x0000009c59167224 */ /* 0x000fce00078e02ff */
.L_x_142:
[----:B------:R-:W-:Y:S05]  /*4080*/  BSYNC B1 ;  /* 0x0000000000017941 */ /* 0x000fea0003800000 */
.L_x_141:
[----:B---3--:R-:W-:Y:S01]  /*4090*/  @!P3 IMAD R89, R140, R155, R22 ;  /* 0x0000009b8c59b224 */ /* 0x008fe200078e0216 */
[----:B------:R-:W-:Y:S04]  /*40a0*/  BSSY B1, `(.L_x_143) ;  /* 0x0000006000017945 */ /* 0x000fe80003800000 */
[----:B------:R3:W-:Y:S01]  /*40b0*/  @!P3 STG.E.U8 desc[UR36][R160.64+0x68], R89 ;  /* 0x00006859a000b986 */ /* 0x0007e2000c101124 */
[----:B------:R-:W-:Y:S05]  /*40c0*/  @P5 BRA `(.L_x_144) ;  /* 0x00000000000c5947 */ /* 0x000fea0003800000 */
[----:B--2---:R-:W3:Y:S02]  /*40d0*/  LDG.E.U8 R157, desc[UR36][R162.64+0x69] ;  /* 0x00006924a29d7981 */ /* 0x004ee4000c1e1100 */
[----:B---3--:R-:W-:-:S05]  /*40e0*/  PRMT R89, R157, 0x8880, RZ ;  /* 0x000088809d597816 */ /* 0x008fca00000000ff */
[----:B------:R-:W-:-:S07]  /*40f0*/  IMAD R22, R89, R156, RZ ;  /* 0x0000009c59167224 */ /* 0x000fce00078e02ff */
.L_x_144:
[----:B------:R-:W-:Y:S05]  /*4100*/  BSYNC B1 ;  /* 0x0000000000017941 */ /* 0x000fea0003800000 */
.L_x_143:
[----:B------:R-:W-:Y:S01]  /*4110*/  @!P5 IMAD R141, R141, R155, R22 ;  /* 0x0000009b8d8dd224 */ /* 0x000fe200078e0216 */
[----:B------:R-:W-:Y:S04]  /*4120*/  BSSY B1, `(.L_x_145) ;  /* 0x0000006000017945 */ /* 0x000fe80003800000 */
[----:B------:R0:W-:Y:S01]  /*4130*/  @!P5 STG.E.U8 desc[UR36][R160.64+0x69], R141 ;  /* 0x0000698da000d986 */ /* 0x0001e2000c101124 */
[----:B------:R-:W-:Y:S05]  /*4140*/  @P2 BRA `(.L_x_146) ;  /* 0x00000000000c2947 */ /* 0x000fea0003800000 */
[----:B--2---:R-:W3:Y:S02]  /*4150*/  LDG.E.U8 R157, desc[UR36][R166.64+0x68] ;  /* 0x00006824a69d7981 */ /* 0x004ee4000c1e1100 */
[----:B---3--:R-:W-:-:S05]  /*4160*/  PRMT R89, R157, 0x8880, RZ ;  /* 0x000088809d597816 */ /* 0x008fca00000000ff */
[----:B------:R-:W-:-:S07]  /*4170*/  IMAD R22, R89, R156, RZ ;  /* 0x0000009c59167224 */ /* 0x000fce00078e02ff */
.L_x_146:
[----:B------:R-:W-:Y:S05]  /*4180*/  BSYNC B1 ;  /* 0x0000000000017941 */ /* 0x000fea0003800000 */
.L_x_145:
        /* <DEDUP_REMOVED lines=11> */
.L_x_148:
[----:B------:R-:W-:Y:S05]  /*4240*/  BSYNC B1 ;  /* 0x0000000000017941 */ /* 0x000fea0003800000 */
.L_x_147:
[----:B------:R-:W-:Y:S01]  /*4250*/  @!P4 IMAD R143, R143, R155, R22 ;  /* 0x0000009b8f8fc224 */ /* 0x000fe200078e0216 */
[----:B------:R-:W-:Y:S04]  /*4260*/  BSSY B1, `(.L_x_149) ;  /* 0x0000006000017945 */ /* 0x000fe80003800000 */
[----:B------:R0:W-:Y:S01]  /*4270*/  @!P4 STG.E.U8 desc[UR36][R8.64+0x69], R143 ;  /* 0x0000698f0800c986 */ /* 0x0001e2000c101124 */
[----:B------:R-:W-:Y:S05]  /*4280*/  @P3 BRA `(.L_x_150) ;  /* 0x00000000000c3947 */ /* 0x000fea0003800000 */
[----:B--2---:R-:W3:Y:S02]  /*4290*/  LDG.E.U8 R157, desc[UR36][R162.64+0x70] ;  /* 0x00007024a29d7981 */ /* 0x004ee4000c1e1100 */
[----:B---3--:R-:W-:-:S05]  /*42a0*/  PRMT R89, R157, 0x8880, RZ ;  /* 0x000088809d597816 */ /* 0x008fca00000000ff */
[----:B------:R-:W-:-:S07]  /*42b0*/  IMAD R22, R89, R156, RZ ;  /* 0x0000009c59167224 */ /* 0x000fce00078e02ff */
.L_x_150:
[----:B------:R-:W-:Y:S05]  /*42c0*/  BSYNC B1 ;  /* 0x0000000000017941 */ /* 0x000fea0003800000 */
.L_x_149:
[----:B---3--:R-:W-:Y:S01]  /*42d0*/  @!P3 IMAD R89, R144, R155, R22 ;  /* 0x0000009b9059b224 */ /* 0x008fe200078e0216 */
[----:B------:R-:W-:Y:S04]  /*42e0*/  BSSY B1, `(.L_x_151) ;  /* 0x0000006000017945 */ /* 0x000fe80003800000 */
[----:B------:R3:W-:Y:S01]  /*42f0*/  @!P3 STG.E.U8 desc[UR36][R160.64+0x70], R89 ;  /* 0x00007059a000b986 */ /* 0x0007e2000c101124 */
[----:B------:R-:W-:Y:S05]  /*4300*/  @P5 BRA `(.L_x_152) ;  /* 0x00000000000c5947 */ /* 0x000fea0003800000 */
[----:B--2---:R-:W3:Y:S02]  /*4310*/  LDG.E.U8 R157, desc[UR36][R162.64+0x71] ;  /* 0x00007124a29d7981 */ /* 0x004ee4000c1e1100 */
[----:B---3--:R-:W-:-:S05]  /*4320*/  PRMT R89, R157, 0x8880, RZ ;  /* 0x000088809d597816 */ /* 0x008fca00000000ff */
[----:B------:R-:W-:-:S07]  /*4330*/  IMAD R22, R89, R156, RZ ;  /* 0x0000009c59167224 */ /* 0x000fce00078e02ff */
.L_x_152:
[----:B------:R-:W-:Y:S05]  /*4340*/  BSYNC B1 ;  /* 0x0000000000017941 */ /* 0x000fea0003800000 */
.L_x_151:
[----:B------:R-:W-:Y:S01]  /*4350*/  @!P5 IMAD R145, R145, R155, R22 ;  /* 0x0000009b9191d224 */ /* 0x000fe200078e0216 */
[----:B------:R-:W-:Y:S04]  /*4360*/  BSSY B1, `(.L_x_153) ;  /* 0x0000006000017945 */ /* 0x000fe80003800000 */
[----:B------:R0:W-:Y:S01]  /*4370*/  @!P5 STG.E.U8 desc[UR36][R160.64+0x71], R145 ;  /* 0x00007191a000d986 */ /* 0x0001e2000c101124 */
[----:B------:R-:W-:Y:S05]  /*4380*/  @P2 BRA `(.L_x_154) ;  /* 0x00000000000c2947 */ /* 0x000fea0003800000 */
[----:B--2---:R-:W3:Y:S02]  /*4390*/  LDG.E.U8 R157, desc[UR36][R166.64+0x70] ;  /* 0x00007024a69d7981 */ /* 0x004ee4000c1e1100 */
[----:B---3--:R-:W-:-:S05]  /*43a0*/  PRMT R89, R157, 0x8880, RZ ;  /* 0x000088809d597816 */ /* 0x008fca00000000ff */
[----:B------:R-:W-:-:S07]  /*43b0*/  IMAD R22, R89, R156, RZ ;  /* 0x0000009c59167224 */ /* 0x000fce00078e02ff */
.L_x_154:
[----:B------:R-:W-:Y:S05]  /*43c0*/  BSYNC B1 ;  /* 0x0000000000017941 */ /* 0x000fea0003800000 */
.L_x_153:
[C---:B------:R-:W-:Y:S01]  /*43d0*/  ISETP.LT.OR P4, PT, R3.reuse, 0x72, !P1 ;  /* 0x000000720300780c */ /* 0x040fe20004f81670 */
[----:B---3--:R-:W-:Y:S01]  /*43e0*/  @!P2 IMAD R89, R146, R155, R22 ;  /* 0x0000009b9259a224 */ /* 0x008fe200078e0216 */
[----:B------:R-:W-:Y:S01]  /*43f0*/  BSSY B1, `(.L_x_155) ;  /* 0x000000b000017945 */ /* 0x000fe20003800000 */
[----:B------:R-:W-:Y:S02]  /*4400*/  ISETP.LT.OR P3, PT, R3, 0x79, !P0 ;  /* 0x000000790300780c */ /* 0x000fe40004761670 */
[----:B------:R-:W-:Y:S01]  /*4410*/  IADD3 R153, P5, R153, 0x80, RZ ;  /* 0x0000008099997810 */ /* 0x000fe20007fbe0ff */
[----:B------:R3:W-:Y:S01]  /*4420*/  @!P2 STG.E.U8 desc[UR36][R8.64+0x70], R89 ;  /* 0x000070590800a986 */ /* 0x0007e2000c101124 */
[C---:B------:R-:W-:Y:S02]  /*4430*/  ISETP.LT.OR P2, PT, R3.reuse, 0x79, !P1 ;  /* 0x000000790300780c */ /* 0x040fe40004f41670 */
[C---:B------:R-:W-:Y:S02]  /*4440*/  ISETP.LT.OR P0, PT, R3.reuse, 0x7a, !P0 ;  /* 0x0000007a0300780c */ /* 0x040fe40004701670 */
[----:B------:R-:W-:-:S02]  /*4450*/  ISETP.LT.OR P1, PT, R3, 0x7a, !P1 ;  /* 0x0000007a0300780c */ /* 0x000fc40004f21670 */
[----:B------:R-:W-:Y:S11]  /*4460*/  @P4 BRA `(.L_x_156) ;  /* 0x00000000000c4947 */ /* 0x000ff60003800000 */
[----:B--2---:R-:W3:Y:S02]  /*4470*/  LDG.E.U8 R157, desc[UR36][R166.64+0x71] ;  /* 0x00007124a69d7981 */ /* 0x004ee4000c1e1100 */
[----:B---3--:R-:W-:-:S05]  /*4480*/  PRMT R89, R157, 0x8880, RZ ;  /* 0x000088809d597816 */ /* 0x008fca00000000ff */
[----:B------:R-:W-:-:S07]  /*4490*/  IMAD R22, R89, R156, RZ ;  /* 0x0000009c59167224 */ /* 0x000fce00078e02ff */
.L_x_156:
[----:B------:R-:W-:Y:S05]  /*44a0*/  BSYNC B1 ;  /* 0x0000000000017941 */ /* 0x000fea0003800000 */
.L_x_155:
[----:B------:R-:W-:Y:S01]  /*44b0*/  @!P4 IMAD R147, R147, R155, R22 ;  /* 0x0000009b9393c224 */ /* 0x000fe200078e0216 */
[----:B------:R-:W-:Y:S04]  /*44c0*/  BSSY B1, `(.L_x_157) ;  /* 0x0000006000017945 */ /* 0x000fe80003800000 */
[----:B------:R0:W-:Y:S01]  /*44d0*/  @!P4 STG.E.U8 desc[UR36][R8.64+0x71], R147 ;  /* 0x000071930800c986 */ /* 0x0001e2000c101124 */
[----:B------:R-:W-:Y:S05]  /*44e0*/  @P3 BRA `(.L_x_158) ;  /* 0x00000000000c3947 */ /* 0x000fea0003800000 */
[----:B--2---:R-:W3:Y:S02]  /*44f0*/  LDG.E.U8 R157, desc[UR36][R162.64+0x78] ;  /* 0x00007824a29d7981 */ /* 0x004ee4000c1e1100 */
[----:B---3--:R-:W-:-:S05]  /*4500*/  PRMT R89, R157, 0x8880, RZ ;  /* 0x000088809d597816 */ /* 0x008fca00000000ff */
[----:B------:R-:W-:-:S07]  /*4510*/  IMAD R22, R89, R156, RZ ;  /* 0x0000009c59167224 */ /* 0x000fce00078e02ff */
.L_x_158:
[----:B------:R-:W-:Y:S05]  /*4520*/  BSYNC B1 ;  /* 0x0000000000017941 */ /* 0x000fea0003800000 */
.L_x_157:
[----:B---3--:R-:W-:Y:S01]  /*4530*/  @!P3 IMAD R89, R148, R155, R22 ;  /* 0x0000009b9459b224 */ /* 0x008fe200078e0216 */
[----:B------:R-:W-:Y:S01]  /*4540*/  BSSY B1, `(.L_x_159) ;  /* 0x0000007000017945 */ /* 0x000fe20003800000 */
[----:B----4-:R-:W-:-:S03]  /*4550*/  IMAD.X R91, RZ, RZ, R5, P5 ;  /* 0x000000ffff5b7224 */ /* 0x010fc600028e0605 */
[----:B------:R3:W-:Y:S01]  /*4560*/  @!P3 STG.E.U8 desc[UR36][R160.64+0x78], R89 ;  /* 0x00007859a000b986 */ /* 0x0007e2000c101124 */
[----:B------:R-:W-:Y:S05]  /*4570*/  @P0 BRA `(.L_x_160) ;  /* 0x00000000000c0947 */ /* 0x000fea0003800000 */
[----:B--2---:R-:W2:Y:S02]  /*4580*/  LDG.E.U8 R157, desc[UR36][R162.64+0x79] ;  /* 0x00007924a29d7981 */ /* 0x004ea4000c1e1100 */
[----:B--2---:R-:W-:-:S05]  /*4590*/  PRMT R5, R157, 0x8880, RZ ;  /* 0x000088809d057816 */ /* 0x004fca00000000ff */
[----:B------:R-:W-:-:S07]  /*45a0*/  IMAD R22, R5, R156, RZ ;  /* 0x0000009c05167224 */ /* 0x000fce00078e02ff */
.L_x_160:
[----:B------:R-:W-:Y:S05]  /*45b0*/  BSYNC B1 ;  /* 0x0000000000017941 */ /* 0x000fea0003800000 */
.L_x_159:
[----:B------:R-:W-:Y:S01]  /*45c0*/  @!P0 IMAD R149, R149, R155, R22 ;  /* 0x0000009b95958224 */ /* 0x000fe200078e0216 */
[----:B------:R-:W-:Y:S01]  /*45d0*/  BSSY B1, `(.L_x_161) ;  /* 0x0000007000017945 */ /* 0x000fe20003800000 */
[----:B------:R-:W-:-:S03]  /*45e0*/  IMAD R4, R91, R158, RZ ;  /* 0x0000009e5b047224 */ /* 0x000fc600078e02ff */
[----:B------:R4:W-:Y:S01]  /*45f0*/  @!P0 STG.E.U8 desc[UR36][R160.64+0x79], R149 ;  /* 0x00007995a0008986 */ /* 0x0009e2000c101124 */
[----:B------:R-:W-:Y:S05]  /*4600*/  @P2 BRA `(.L_x_162) ;  /* 0x00000000000c2947 */ /* 0x000fea0003800000 */
[----:B--2---:R-:W2:Y:S02]  /*4610*/  LDG.E.U8 R157, desc[UR36][R166.64+0x78] ;  /* 0x00007824a69d7981 */ /* 0x004ea4000c1e1100 */
[----:B--2---:R-:W-:-:S05]  /*4620*/  PRMT R5, R157, 0x8880, RZ ;  /* 0x000088809d057816 */ /* 0x004fca00000000ff */
[----:B------:R-:W-:-:S07]  /*4630*/  IMAD R22, R5, R156, RZ ;  /* 0x0000009c05167224 */ /* 0x000fce00078e02ff */
.L_x_162:
[----:B------:R-:W-:Y:S05]  /*4640*/  BSYNC B1 ;  /* 0x0000000000017941 */ /* 0x000fea0003800000 */
.L_x_161:
[----:B------:R-:W-:Y:S01]  /*4650*/  @!P2 IMAD R5, R150, R155, R22 ;  /* 0x0000009b9605a224 */ /* 0x000fe200078e0216 */
[----:B------:R-:W-:Y:S01]  /*4660*/  BSSY B1, `(.L_x_163) ;  /* 0x0000009000017945 */ /* 0x000fe20003800000 */
[C---:B---3--:R-:W-:Y:S02]  /*4670*/  IMAD R89, R153.reuse, R159, R4 ;  /* 0x0000009f99597224 */ /* 0x048fe400078e0204 */
[CC--:B------:R-:W-:Y:S01]  /*4680*/  IMAD.WIDE.U32 R164, R153.reuse, R158.reuse, R164 ;  /* 0x0000009e99a47225 */ /* 0x0c0fe200078e00a4 */
[----:B------:R3:W-:Y:S03]  /*4690*/  @!P2 STG.E.U8 desc[UR36][R8.64+0x78], R5 ;  /* 0x000078050800a986 */ /* 0x0007e6000c101124 */
[----:B------:R-:W-:Y:S01]  /*46a0*/  IMAD.WIDE.U32 R158, R153, R158, R20 ;  /* 0x0000009e999e7225 */ /* 0x000fe200078e0014 */
[----:B------:R-:W-:Y:S06]  /*46b0*/  @P1 BRA `(.L_x_164) ;  /* 0x00000000000c1947 */ /* 0x000fec0003800000 */
[----:B--2---:R-:W3:Y:S02]  /*46c0*/  LDG.E.U8 R157, desc[UR36][R166.64+0x79] ;  /* 0x00007924a69d7981 */ /* 0x004ee4000c1e1100 */
[----:B---3--:R-:W-:-:S05]  /*46d0*/  PRMT R5, R157, 0x8880, RZ ;  /* 0x000088809d057816 */ /* 0x008fca00000000ff */
[----:B------:R-:W-:-:S07]  /*46e0*/  IMAD R22, R5, R156, RZ ;  /* 0x0000009c05167224 */ /* 0x000fce00078e02ff */
.L_x_164:
[----:B------:R-:W-:Y:S05]  /*46f0*/  BSYNC B1 ;  /* 0x0000000000017941 */ /* 0x000fea0003800000 */
.L_x_163:
[----:B------:R-:W-:Y:S01]  /*4700*/  @!P1 IMAD R151, R151, R155, R22 ;  /* 0x0000009b97979224 */ /* 0x000fe200078e0216 */
[----:B------:R-:W-:Y:S01]  /*4710*/  ISETP.GE.AND P2, PT, R0, 0x81, PT ;  /* 0x000000810000780c */ /* 0x000fe20003f46270 */
[----:B------:R-:W-:Y:S01]  /*4720*/  BSSY B1, `(.L_x_165) ;  /* 0x000000c000017945 */ /* 0x000fe20003800000 */
[----:B------:R-:W-:Y:S02]  /*4730*/  IADD3 R4, P5, R158, R12, RZ ;  /* 0x0000000c9e047210 */ /* 0x000fe40007fbe0ff */
[----:B------:R0:W-:Y:S01]  /*4740*/  @!P1 STG.E.U8 desc[UR36][R8.64+0x79], R151 ;  /* 0x0000799708009986 */ /* 0x0001e2000c101124 */
[----:B------:R-:W-:Y:S02]  /*4750*/  ISETP.LT.OR P1, PT, R3, 0x1, !P2 ;  /* 0x000000010300780c */ /* 0x000fe40005721670 */
[----:B---3--:R-:W-:Y:S02]  /*4760*/  IADD3.X R5, R13, R159, R89, P5, !PT ;  /* 0x0000009f0d057210 */ /* 0x008fe40002ffe459 */
[----:B------:R-:W-:-:S02]  /*4770*/  ISETP.GE.AND P0, PT, R0, 0x89, PT ;  /* 0x000000890000780c */ /* 0x000fc40003f06270 */
[----:B------:R-:W-:Y:S02]  /*4780*/  IADD3 R12, P4, P3, R14, R12, R164 ;  /* 0x0000000c0e0c7210 */ /* 0x000fe40007b9e0a4 */
[----:B------:R-:W-:-:S05]  /*4790*/  ISETP.LT.OR P5, PT, R3, 0x2, !P2 ;  /* 0x000000020300780c */ /* 0x000fca00057a1670 */
[----:B0-----:R-:W-:Y:S08]  /*47a0*/  @P1 BRA `(.L_x_166) ;  /* 0x00000000000c1947 */ /* 0x001ff00003800000 */
[----:B--2---:R-:W2:Y:S02]  /*47b0*/  LDG.E.U8 R157, desc[UR36][R4.64] ;  /* 0x00000024049d7981 */ /* 0x004ea4000c1e1100 */
[----:B--2---:R-:W-:-:S05]  /*47c0*/  PRMT R9, R157, 0x8880, RZ ;  /* 0x000088809d097816 */ /* 0x004fca00000000ff */
[----:B------:R-:W-:-:S07]  /*47d0*/  IMAD R22, R9, R156, RZ ;  /* 0x0000009c09167224 */ /* 0x000fce00078e02ff */
.L_x_166:
[----:B------:R-:W-:Y:S05]  /*47e0*/  BSYNC B1 ;  /* 0x0000000000017941 */ /* 0x000fea0003800000 */
.L_x_165:
[----:B------:R-:W-:Y:S01]  /*47f0*/  @!P1 IMAD R9, R24, R155, R22 ;  /* 0x0000009b18099224 */ /* 0x000fe200078e0216 */
[----:B------:R-:W-:Y:S01]  /*4800*/  BSSY B1, `(.L_x_167) ;  /* 0x0000007000017945 */ /* 0x000fe20003800000 */
[----:B------:R-:W-:-:S03]  /*4810*/  IMAD.IADD R164, R89, 0x1, R165 ;  /* 0x0000000159a47824 */ /* 0x000fc600078e02a5 */
[----:B------:R0:W-:Y:S01]  /*4820*/  @!P1 STG.E.U8 desc[UR36][R6.64], R9 ;  /* 0x0000000906009986 */ /* 0x0001e2000c101124 */
[----:B------:R-:W-:Y:S05]  /*4830*/  @P5 BRA `(.L_x_168) ;  /* 0x00000000000c5947 */ /* 0x000fea0003800000 */
[----:B--2---:R-:W0:Y:S02]  /*4840*/  LDG.E.U8 R157, desc[UR36][R4.64+0x1] ;  /* 0x00000124049d7981 */ /* 0x004e24000c1e1100 */
[----:B0-----:R-:W-:-:S05]  /*4850*/  PRMT R9, R157, 0x8880, RZ ;  /* 0x000088809d097816 */ /* 0x001fca00000000ff */
[----:B------:R-:W-:-:S07]  /*4860*/  IMAD R22, R9, R156, RZ ;  /* 0x0000009c09167224 */ /* 0x000fce00078e02ff */
.L_x_168:
[----:B------:R-:W-:Y:S05]  /*4870*/  BSYNC B1 ;  /* 0x0000000000017941 */ /* 0x000fea0003800000 */
.L_x_167:
[----:B------:R-:W-:Y:S01]  /*4880*/  ISETP.LT.OR P1, PT, R3, 0x1, !P0 ;  /* 0x000000010300780c */ /* 0x000fe20004721670 */
[----:B------:R-:W-:Y:S01]  /*4890*/  @!P5 IMAD R25, R25, R155, R22 ;  /* 0x0000009b1919d224 */ /* 0x000fe200078e0216 */
[----:B------:R-:W-:Y:S01]  /*48a0*/  BSSY B1, `(.L_x_169) ;  /* 0x000000a000017945 */ /* 0x000fe20003800000 */
[----:B------:R-:W-:Y:S02]  /*48b0*/  IADD3.X R13, R21, R13, R164, P4, P3 ;  /* 0x0000000d150d7210 */ /* 0x000fe400027e64a4 */
[C---:B------:R-:W-:Y:S01]  /*48c0*/  ISETP.LT.OR P4, PT, R3.reuse, 0x2, !P0 ;  /* 0x000000020300780c */ /* 0x040fe20004781670 */
[----:B------:R3:W-:Y:S01]  /*48d0*/  @!P5 STG.E.U8 desc[UR36][R6.64+0x1], R25 ;  /* 0x000001190600d986 */ /* 0x0007e2000c101124 */
[C---:B------:R-:W-:Y:S02]  /*48e0*/  ISETP.LT.OR P5, PT, R3.reuse, 0x9, !P2 ;  /* 0x000000090300780c */ /* 0x040fe400057a1670 */
[----:B------:R-:W-:-:S04]  /*48f0*/  ISETP.LT.OR P3, PT, R3, 0xa, !P2 ;  /* 0x0000000a0300780c */ /* 0x000fc80005761670 */
[----:B------:R-:W-:Y:S09]  /*4900*/  @P1 BRA `(.L_x_170) ;  /* 0x00000000000c1947 */ /* 0x000ff20003800000 */
[----:B--2---:R-:W0:Y:S02]  /*4910*/  LDG.E.U8 R157, desc[UR36][R12.64] ;  /* 0x000000240c9d7981 */ /* 0x004e24000c1e1100 */
[----:B0-----:R-:W-:-:S05]  /*4920*/  PRMT R9, R157, 0x8880, RZ ;  /* 0x000088809d097816 */ /* 0x001fca00000000ff */
[----:B------:R-:W-:-:S07]  /*4930*/  IMAD R22, R9, R156, RZ ;  /* 0x0000009c09167224 */ /* 0x000fce00078e02ff */
.L_x_170:
[----:B------:R-:W-:Y:S05]  /*4940*/  BSYNC B1 ;  /* 0x0000000000017941 */ /* 0x000fea0003800000 */
.L_x_169:
[----:B0-----:R-:W-:Y:S01]  /*4950*/  @!P1 IMAD R9, R26, R155, R22 ;  /* 0x0000009b1a099224 */ /* 0x001fe200078e0216 */
[----:B------:R-:W-:Y:S04]  /*4960*/  BSSY B1, `(.L_x_171) ;  /* 0x0000006000017945 */ /* 0x000fe80003800000 */
[----:B------:R0:W-:Y:S01]  /*4970*/  @!P1 STG.E.U8 desc[UR36][R10.64], R9 ;  /* 0x000000090a009986 */ /* 0x0001e2000c101124 */
[----:B------:R-:W-:Y:S05]  /*4980*/  @P4 BRA `(.L_x_172) ;  /* 0x00000000000c4947 */ /* 0x000fea0003800000 */
[----:B--2---:R-:W0:Y:S02]  /*4990*/  LDG.E.U8 R157, desc[UR36][R12.64+0x1] ;  /* 0x000001240c9d7981 */ /* 0x004e24000c1e1100 */
[----:B0-----:R-:W-:-:S05]  /*49a0*/  PRMT R9, R157, 0x8880, RZ ;  /* 0x000088809d097816 */ /* 0x001fca00000000ff */
[----:B------:R-:W-:-:S07]  /*49b0*/  IMAD R22, R9, R156, RZ ;  /* 0x0000009c09167224 */ /* 0x000fce00078e02ff */
.L_x_172:
[----:B------:R-:W-:Y:S05]  /*49c0*/  BSYNC B1 ;  /* 0x0000000000017941 */ /* 0x000fea0003800000 */
.L_x_171:
[----:B------:R-:W-:Y:S01]  /*49d0*/  @!P4 IMAD R27, R27, R155, R22 ;  /* 0x0000009b1b1bc224 */ /* 0x000fe200078e0216 */
[----:B------:R-:W-:Y:S04]  /*49e0*/  BSSY B1, `(.L_x_173) ;  /* 0x0000006000017945 */ /* 0x000fe80003800000 */
[----:B------:R0:W-:Y:S01]  /*49f0*/  @!P4 STG.E.U8 desc[UR36][R10.64+0x1], R27 ;  /* 0x0000011b0a00c986 */ /* 0x0001e2000c101124 */
[----:B------:R-:W-:Y:S05]  /*4a00*/  @P5 BRA `(.L_x_174) ;  /* 0x00000000000c5947 */ /* 0x000fea0003800000 */
[----:B--2---:R-:W0:Y:S02]  /*4a10*/  LDG.E.U8 R157, desc[UR36][R4.64+0x8] ;  /* 0x00000824049d7981 */ /* 0x004e24000c1e1100 */
[----:B0-----:R-:W-:-:S05]  /*4a20*/  PRMT R9, R157, 0x8880, RZ ;  /* 0x000088809d097816 */ /* 0x001fca00000000ff */
[----:B------:R-:W-:-:S07]  /*4a30*/  IMAD R22, R9, R156, RZ ;  /* 0x0000009c09167224 */ /* 0x000fce00078e02ff */
.L_x_174:
[----:B------:R-:W-:Y:S05]  /*4a40*/  BSYNC B1 ;  /* 0x0000000000017941 */ /* 0x000fea0003800000 */
.L_x_173:
[----:B0-----:R-:W-:Y:S01]  /*4a50*/  @!P5 IMAD R9, R28, R155, R22 ;  /* 0x0000009b1c09d224 */ /* 0x001fe200078e0216 */
[----:B------:R-:W-:Y:S04]  /*4a60*/  BSSY B1, `(.L_x_175) ;  /* 0x0000006000017945 */ /* 0x000fe80003800000 */
[----:B------:R0:W-:Y:S01]  /*4a70*/  @!P5 STG.E.U8 desc[UR36][R6.64+0x8], R9 ;  /* 0x000008090600d986 */ /* 0x0001e2000c101124 */
[----:B------:R-:W-:Y:S05]  /*4a80*/  @P3 BRA `(.L_x_176) ;  /* 0x00000000000c3947 */ /* 0x000fea0003800000 */
[----:B--2---:R-:W0:Y:S02]  /*4a90*/  LDG.E.U8 R157, desc[UR36][R4.64+0x9] ;  /* 0x00000924049d7981 */ /* 0x004e24000c1e1100 */
[----:B0-----:R-:W-:-:S05]  /*4aa0*/  PRMT R9, R157, 0x8880, RZ ;  /* 0x000088809d097816 */ /* 0x001fca00000000ff */
[----:B------:R-:W-:-:S07]  /*4ab0*/  IMAD R22, R9, R156, RZ ;  /* 0x0000009c09167224 */ /* 0x000fce00078e02ff */
.L_x_176:
[----:B------:R-:W-:Y:S05]  /*4ac0*/  BSYNC B1 ;  /* 0x0000000000017941 */ /* 0x000fea0003800000 */
.L_x_175:
[----:B------:R-:W-:Y:S01]  /*4ad0*/  ISETP.LT.OR P5, PT, R3, 0x9, !P0 ;  /* 0x000000090300780c */ /* 0x000fe200047a1670 */
[----:B------:R-:W-:Y:S01]  /*4ae0*/  @!P3 IMAD R29, R29, R155, R22 ;  /* 0x0000009b1d1db224 */ /* 0x000fe200078e0216 */
[----:B------:R-:W-:Y:S01]  /*4af0*/  BSSY B1, `(.L_x_177) ;  /* 0x0000009000017945 */ /* 0x000fe20003800000 */
[C---:B------:R-:W-:Y:S02]  /*4b00*/  ISETP.LT.OR P4, PT, R3.reuse, 0xa, !P0 ;  /* 0x0000000a0300780c */ /* 0x040fe40004781670 */
[C---:B------:R-:W-:Y:S01]  /*4b10*/  ISETP.LT.OR P1, PT, R3.reuse, 0x12, !P2 ;  /* 0x000000120300780c */ /* 0x040fe20005721670 */
[----:B------:R0:W-:Y:S01]  /*4b20*/  @!P3 STG.E.U8 desc[UR36][R6.64+0x9], R29 ;  /* 0x0000091d0600b986 */ /* 0x0001e2000c101124 */
[----:B------:R-:W-:-:S06]  /*4b30*/  ISETP.LT.OR P3, PT, R3, 0x11, !P2 ;  /* 0x000000110300780c */ /* 0x000fcc0005761670 */
[----:B------:R-:W-:Y:S07]  /*4b40*/  @P5 BRA `(.L_x_178) ;  /* 0x00000000000c5947 */ /* 0x000fee0003800000 */
[----:B--2---:R-:W0:Y:S02]  /*4b50*/  LDG.E.U8 R157, desc[UR36][R12.64+0x8] ;  /* 0x000008240c9d7981 */ /* 0x004e24000c1e1100 */
[----:B0-----:R-:W-:-:S05]  /*4b60*/  PRMT R9, R157, 0x8880, RZ ;  /* 0x000088809d097816 */ /* 0x001fca00000000ff */
[----:B------:R-:W-:-:S07]  /*4b70*/  IMAD R22, R9, R156, RZ ;  /* 0x0000009c09167224 */ /* 0x000fce00078e02ff */
.L_x_178:
[----:B------:R-:W-:Y:S05]  /*4b80*/  BSYNC B1 ;  /* 0x0000000000017941 */ /* 0x000fea0003800000 */
.L_x_177:
[----:B0-----:R-:W-:Y:S01]  /*4b90*/  @!P5 IMAD R9, R30, R155, R22 ;  /* 0x0000009b1e09d224 */ /* 0x001fe200078e0216 */
[----:B------:R-:W-:Y:S04]  /*4ba0*/  BSSY B1, `(.L_x_179) ;  /* 0x0000006000017945 */ /* 0x000fe80003800000 */
[----:B------:R0:W-:Y:S01]  /*4bb0*/  @!P5 STG.E.U8 desc[UR36][R10.64+0x8], R9 ;  /* 0x000008090a00d986 */ /* 0x0001e2000c101124 */
[----:B------:R-:W-:Y:S05]  /*4bc0*/  @P4 BRA `(.L_x_180) ;  /* 0x00000000000c4947 */ /* 0x000fea0003800000 */
[----:B--2---:R-:W0:Y:S02]  /*4bd0*/  LDG.E.U8 R157, desc[UR36][R12.64+0x9] ;  /* 0x000009240c9d7981 */ /* 0x004e24000c1e1100 */
[----:B0-----:R-:W-:-:S05]  /*4be0*/  PRMT R9, R157, 0x8880, RZ ;  /* 0x000088809d097816 */ /* 0x001fca00000000ff */
[----:B------:R-:W-:-:S07]  /*4bf0*/  IMAD R22, R9, R156, RZ ;  /* 0x0000009c09167224 */ /* 0x000fce00078e02ff */
.L_x_180:
[----:B------:R-:W-:Y:S05]  /*4c00*/  BSYNC B1 ;  /* 0x0000000000017941 */ /* 0x000fea0003800000 */
.L_x_179:
[----:B------:R-:W-:Y:S01]  /*4c10*/  @!P4 IMAD R31, R31, R155, R22 ;  /* 0x0000009b1f1fc224 */ /* 0x000fe200078e0216 */
[----:B------:R-:W-:Y:S04]  /*4c20*/  BSSY B1, `(.L_x_181) ;  /* 0x0000006000017945 */ /* 0x000fe80003800000 */
[----:B------:R0:W-:Y:S01]  /*4c30*/  @!P4 STG.E.U8 desc[UR36][R10.64+0x9], R31 ;  /* 0x0000091f0a00c986 */ /* 0x0001e2000c101124 */
[----:B------:R-:W-:Y:S05]  /*4c40*/  @P3 BRA `(.L_x_182) ;  /* 0x00000000000c3947 */ /* 0x000fea0003800000 */
[----:B--2---:R-:W0:Y:S02]  /*4c50*/  LDG.E.U8 R157, desc[UR36][R4.64+0x10] ;  /* 0x00001024049d7981 */ /* 0x004e24000c1e1100 */
[----:B0-----:R-:W-:-:S05]  /*4c60*/  PRMT R9, R157, 0x8880, RZ ;  /* 0x000088809d097816 */ /* 0x001fca00000000ff */
[----:B------:R-:W-:-:S07]  /*4c70*/  IMAD R22, R9, R156, RZ ;  /* 0x0000009c09167224 */ /* 0x000fce00078e02ff */
.L_x_182:
[----:B------:R-:W-:Y:S05]  /*4c80*/  BSYNC B1 ;  /* 0x0000000000017941 */ /* 0x000fea0003800000 */
.L_x_181:
[----:B0-----:R-:W-:Y:S01]  /*4c90*/  @!P3 IMAD R9, R32, R155, R22 ;  /* 0x0000009b2009b224 */ /* 0x001fe200078e0216 */
[----:B------:R-:W-:Y:S04]  /*4ca0*/  BSSY B1, `(.L_x_183) ;  /* 0x0000006000017945 */ /* 0x000fe80003800000 */
[----:B------:R0:W-:Y:S01]  /*4cb0*/  @!P3 STG.E.U8 desc[UR36][R6.64+0x10], R9 ;  /* 0x000010090600b986 */ /* 0x0001e2000c101124 */
[----:B------:R-:W-:Y:S05]  /*4cc0*/  @P1 BRA `(.L_x_184) ;  /* 0x00000000000c1947 */ /* 0x000fea0003800000 */
[----:B--2---:R-:W0:Y:S02]  /*4cd0*/  LDG.E.U8 R157, desc[UR36][R4.64+0x11] ;  /* 0x00001124049d7981 */ /* 0x004e24000c1e1100 */
[----:B0-----:R-:W-:-:S05]  /*4ce0*/  PRMT R9, R157, 0x8880, RZ ;  /* 0x000088809d097816 */ /* 0x001fca00000000ff */
[----:B------:R-:W-:-:S07]  /*4cf0*/  IMAD R22, R9, R156, RZ ;  /* 0x0000009c09167224 */ /* 0x000fce00078e02ff */
.L_x_184:
[----:B------:R-:W-:Y:S05]  /*4d00*/  BSYNC B1 ;  /* 0x0000000000017941 */ /* 0x000fea0003800000 */
.L_x_183:
        /* <DEDUP_REMOVED lines=11> */
.L_x_186:
[----:B------:R-:W-:Y:S05]  /*4dc0*/  BSYNC B1 ;  /* 0x0000000000017941 */ /* 0x000fea0003800000 */
.L_x_185:
[----:B0-----:R-:W-:Y:S01]  /*4dd0*/  @!P4 IMAD R9, R34, R155, R22 ;  /* 0x0000009b2209c224 */ /* 0x001fe200078e0216 */
[----:B------:R-:W-:Y:S04]  /*4de0*/  BSSY B1, `(.L_x_187) ;  /* 0x0000006000017945 */ /* 0x000fe80003800000 */
[----:B------:R0:W-:Y:S01]  /*4df0*/  @!P4 STG.E.U8 desc[UR36][R10.64+0x10], R9 ;  /* 0x000010090a00c986 */ /* 0x0001e2000c101124 */
[----:B------:R-:W-:Y:S05]  /*4e00*/  @P3 BRA `(.L_x_188) ;  /* 0x00000000000c3947 */ /* 0x000fea0003800000 */
[----:B--2---:R-:W0:Y:S02]  /*4e10*/  LDG.E.U8 R157, desc[UR36][R12.64+0x11] ;  /* 0x000011240c9d7981 */ /* 0x004e24000c1e1100 */
[----:B0-----:R-:W-:-:S05]  /*4e20*/  PRMT R9, R157, 0x8880, RZ ;  /* 0x000088809d097816 */ /* 0x001fca00000000ff */
[----:B------:R-:W-:-:S07]  /*4e30*/  IMAD R22, R9, R156, RZ ;  /* 0x0000009c09167224 */ /* 0x000fce00078e02ff */
.L_x_188:
[----:B------:R-:W-:Y:S05]  /*4e40*/  BSYNC B1 ;  /* 0x0000000000017941 */ /* 0x000fea0003800000 */
.L_x_187:
[----:B------:R-:W-:Y:S01]  /*4e50*/  @!P3 IMAD R35, R35, R155, R22 ;  /* 0x0000009b2323b224 */ /* 0x000fe200078e0216 */
[----:B------:R-:W-:Y:S04]  /*4e60*/  BSSY B1, `(.L_x_189) ;  /* 0x0000006000017945 */ /* 0x000fe80003800000 */
[----:B------:R0:W-:Y:S01]  /*4e70*/  @!P3 STG.E.U8 desc[UR36][R10.64+0x11], R35 ;  /* 0x000011230a00b986 */ /* 0x0001e2000c101124 */
[----:B------:R-:W-:Y:S05]  /*4e80*/  @P5 BRA `(.L_x_190) ;  /* 0x00000000000c5947 */ /* 0x000fea0003800000 */
[----:B--2---:R-:W0:Y:S02]  /*4e90*/  LDG.E.U8 R157, desc[UR36][R4.64+0x18] ;  /* 0x00001824049d7981 */ /* 0x004e24000c1e1100 */
[----:B0-----:R-:W-:-:S05]  /*4ea0*/  PRMT R9, R157, 0x8880, RZ ;  /* 0x000088809d097816 */ /* 0x001fca00000000ff */
[----:B------:R-:W-:-:S07]  /*4eb0*/  IMAD R22, R9, R156, RZ ;  /* 0x0000009c09167224 */ /* 0x000fce00078e02ff */
.L_x_190:
[----:B------:R-:W-:Y:S05]  /*4ec0*/  BSYNC B1 ;  /* 0x0000000000017941 */ /* 0x000fea0003800000 */
.L_x_189:
[----:B0-----:R-:W-:Y:S01]  /*4ed0*/  @!P5 IMAD R9, R36, R155, R22 ;  /* 0x0000009b2409d224 */ /* 0x001fe200078e0216 */
[----:B------:R-:W-:Y:S04]  /*4ee0*/  BSSY B1, `(.L_x_191) ;  /* 0x0000006000017945 */ /* 0x000fe80003800000 */
[----:B------:R0:W-:Y:S01]  /*4ef0*/  @!P5 STG.E.U8 desc[UR36][R6.64+0x18], R9 ;  /* 0x000018090600d986 */ /* 0x0001e2000c101124 */
[----:B------:R-:W-:Y:S05]  /*4f00*/  @P1 BRA `(.L_x_192) ;  /* 0x00000000000c1947 */ /* 0x000fea0003800000 */
[----:B--2---:R-:W0:Y:S02]  /*4f10*/  LDG.E.U8 R157, desc[UR36][R4.64+0x19] ;  /* 0x00001924049d7981 */ /* 0x004e24000c1e1100 */
[----:B0-----:R-:W-:-:S05]  /*4f20*/  PRMT R9, R157, 0x8880, RZ ;  /* 0x000088809d097816 */ /* 0x001fca00000000ff */
[----:B------:R-:W-:-:S07]  /*4f30*/  IMAD R22, R9, R156, RZ ;  /* 0x0000009c09167224 */ /* 0x000fce00078e02ff */
.L_x_192:
[----:B------:R-:W-:Y:S05]  /*4f40*/  BSYNC B1 ;  /* 0x0000000000017941 */ /* 0x000fea0003800000 */
.L_x_191:
        /* <DEDUP_REMOVED lines=11> */
.L_x_194:
[----:B------:R-:W-:Y:S05]  /*5000*/  BSYNC B1 ;  /* 0x0000000000017941 */ /* 0x000fea0003800000 */
.L_x_193:
[----:B0-----:R-:W-:Y:S01]  /*5010*/  @!P4 IMAD R9, R38, R155, R22 ;  /* 0x0000009b2609c224 */ /* 0x001fe200078e0216 */
[----:B------:R-:W-:Y:S04]  /*5020*/  BSSY B1, `(.L_x_195) ;  /* 0x0000006000017945 */ /* 0x000fe80003800000 */
[----:B------:R0:W-:Y:S01]  /*5030*/  @!P4 STG.E.U8 desc[UR36][R10.64+0x18], R9 ;  /* 0x000018090a00c986 */ /* 0x0001e2000c101124 */
[----:B------:R-:W-:Y:S05]  /*5040*/  @P3 BRA `(.L_x_196) ;  /* 0x00000000000c3947 */ /* 0x000fea0003800000 */
[----:B--2---:R-:W0:Y:S02]  /*5050*/  LDG.E.U8 R157, desc[UR36][R12.64+0x19] ;  /* 0x000019240c9d7981 */ /* 0x004e24000c1e1100 */
[----:B0-----:R-:W-:-:S05]  /*5060*/  PRMT R9, R157, 0x8880, RZ ;  /* 0x000088809d097816 */ /* 0x001fca00000000ff */
[----:B------:R-:W-:-:S07]  /*5070*/  IMAD R22, R9, R156, RZ ;  /* 0x0000009c09167224 */ /* 0x000fce00078e02ff */
.L_x_196:
[----:B------:R-:W-:Y:S05]  /*5080*/  BSYNC B1 ;  /* 0x0000000000017941 */ /* 0x000fea0003800000 */
.L_x_195:
[----:B------:R-:W-:Y:S01]  /*5090*/  @!P3 IMAD R39, R39, R155, R22 ;  /* 0x0000009b2727b224 */ /* 0x000fe200078e0216 */
[----:B------:R-:W-:Y:S04]  /*50a0*/  BSSY B1, `(.L_x_197) ;  /* 0x0000006000017945 */ /* 0x000fe80003800000 */
[----:B------:R0:W-:Y:S01]  /*50b0*/  @!P3 STG.E.U8 desc[UR36][R10.64+0x19], R39 ;  /* 0x000019270a00b986 */ /* 0x0001e2000c101124 */
[----:B------:R-:W-:Y:S05]  /*50c0*/  @P5 BRA `(.L_x_198) ;  /* 0x00000000000c5947 */ /* 0x000fea0003800000 */
[----:B--2---:R-:W0:Y:S02]  /*50d0*/  LDG.E.U8 R157, desc[UR36][R4.64+0x20] ;  /* 0x00002024049d7981 */ /* 0x004e24000c1e1100 */
[----:B0-----:R-:W-:-:S05]  /*50e0*/  PRMT R9, R157, 0x8880, RZ ;  /* 0x000088809d097816 */ /* 0x001fca00000000ff */
[----:B------:R-:W-:-:S07]  /*50f0*/  IMAD R22, R9, R156, RZ ;  /* 0x0000009c09167224 */ /* 0x000fce00078e02ff */
.L_x_198:
[----:B------:R-:W-:Y:S05]  /*5100*/  BSYNC B1 ;  /* 0x0000000000017941 */ /* 0x000fea0003800000 */
.L_x_197:
[----:B0-----:R-:W-:Y:S01]  /*5110*/  @!P5 IMAD R9, R40, R155, R22 ;  /* 0x0000009b2809d224 */ /* 0x001fe200078e0216 */
[----:B------:R-:W-:Y:S04]  /*5120*/  BSSY B1, `(.L_x_199) ;  /* 0x0000006000017945 */ /* 0x000fe80003800000 */
[----:B------:R0:W-:Y:S01]  /*5130*/  @!P5 STG.E.U8 desc[UR36][R6.64+0x20], R9 ;  /* 0x000020090600d986 */ /* 0x0001e2000c101124 */
[----:B------:R-:W-:Y:S05]  /*5140*/  @P1 BRA `(.L_x_200) ;  /* 0x00000000000c1947 */ /* 0x000fea0003800000 */
[----:B--2---:R-:W0:Y:S02]  /*5150*/  LDG.E.U8 R157, desc[UR36][R4.64+0x21] ;  /* 0x00002124049d7981 */ /* 0x004e24000c1e1100 */
[----:B0-----:R-:W-:-:S05]  /*5160*/  PRMT R9, R157, 0x8880, RZ ;  /* 0x000088809d097816 */ /* 0x001fca00000000ff */
[----:B------:R-:W-:-:S07]  /*5170*/  IMAD R22, R9, R156, RZ ;  /* 0x0000009c09167224 */ /* 0x000fce00078e02ff */
.L_x_200:
[----:B------:R-:W-:Y:S05]  /*5180*/  BSYNC B1 ;  /* 0x0000000000017941 */ /* 0x000fea0003800000 */
.L_x_199:
        /* <DEDUP_REMOVED lines=11> */
.L_x_202:
[----:B------:R-:W-:Y:S05]  /*5240*/  BSYNC B1 ;  /* 0x0000000000017941 */ /* 0x000fea0003800000 */
.L_x_201:
[----:B0-----:R-:W-:Y:S01]  /*5250*/  @!P4 IMAD R9, R42, R155, R22 ;  /* 0x0000009b2a09c224 */ /* 0x001fe200078e0216 */
[----:B------:R-:W-:Y:S04]  /*5260*/  BSSY B1, `(.L_x_203) ;  /* 0x0000006000017945 */ /* 0x000fe80003800000 */
[----:B------:R0:W-:Y:S01]  /*5270*/  @!P4 STG.E.U8 desc[UR36][R10.64+0x20], R9 ;  /* 0x000020090a00c986 */ /* 0x0001e2000c101124 */
[----:B------:R-:W-:Y:S05]  /*5280*/  @P3 BRA `(.L_x_204) ;  /* 0x00000000000c3947 */ /* 0x000fea0003800000 */
[----:B--2---:R-:W0:Y:S02]  /*5290*/  LDG.E.U8 R157, desc[UR36][R12.64+0x21] ;  /* 0x000021240c9d7981 */ /* 0x004e24000c1e1100 */
[----:B0-----:R-:W-:-:S05]  /*52a0*/  PRMT R9, R157, 0x8880, RZ ;  /* 0x000088809d097816 */ /* 0x001fca00000000ff */
[----:B------:R-:W-:-:S07]  /*52b0*/  IMAD R22, R9, R156, RZ ;  /* 0x0000009c09167224 */ /* 0x000fce00078e02ff */
.L_x_204:
[----:B------:R-:W-:Y:S05]  /*52c0*/  BSYNC B1 ;  /* 0x0000000000017941 */ /* 0x000fea0003800000 */
.L_x_203:
[----:B------:R-:W-:Y:S01]  /*52d0*/  @!P3 IMAD R43, R43, R155, R22 ;  /* 0x0000009b2b2bb224 */ /* 0x000fe200078e0216 */
[----:B------:R-:W-:Y:S04]  /*52e0*/  BSSY B1, `(.L_x_205) ;  /* 0x0000006000017945 */ /* 0x000fe80003800000 */
[----:B------:R0:W-:Y:S01]  /*52f0*/  @!P3 STG.E.U8 desc[UR36][R10.64+0x21], R43 ;  /* 0x0000212b0a00b986 */ /* 0x0001e2000c101124 */
[----:B------:R-:W-:Y:S05]  /*5300*/  @P5 BRA `(.L_x_206) ;  /* 0x00000000000c5947 */ /* 0x000fea0003800000 */
[----:B--2---:R-:W0:Y:S02]  /*5310*/  LDG.E.U8 R157, desc[UR36][R4.64+0x28] ;  /* 0x00002824049d7981 */ /* 0x004e24000c1e1100 */
[----:B0-----:R-:W-:-:S05]  /*5320*/  PRMT R9, R157, 0x8880, RZ ;  /* 0x000088809d097816 */ /* 0x001fca00000000ff */
[----:B------:R-:W-:-:S07]  /*5330*/  IMAD R22, R9, R156, RZ ;  /* 0x0000009c09167224 */ /* 0x000fce00078e02ff */
.L_x_206:
[----:B------:R-:W-:Y:S05]  /*5340*/  BSYNC B1 ;  /* 0x0000000000017941 */ /* 0x000fea0003800000 */
.L_x_205:
[----:B0-----:R-:W-:Y:S01]  /*5350*/  @!P5 IMAD R9, R44, R155, R22 ;  /* 0x0000009b2c09d224 */ /* 0x001fe200078e0216 */
[----:B------:R-:W-:Y:S04]  /*5360*/  BSSY B1, `(.L_x_207) ;  /* 0x0000006000017945 */ /* 0x000fe80003800000 */
[----:B------:R0:W-:Y:S01]  /*5370*/  @!P5 STG.E.U8 desc[UR36][R6.64+0x28], R9 ;  /* 0x000028090600d986 */ /* 0x0001e2000c101124 */
[----:B------:R-:W-:Y:S05]  /*5380*/  @P1 BRA `(.L_x_208) ;  /* 0x00000000000c1947 */ /* 0x000fea0003800000 */
[----:B--2---:R-:W0:Y:S02]  /*5390*/  LDG.E.U8 R157, desc[UR36][R4.64+0x29] ;  /* 0x00002924049d7981 */ /* 0x004e24000c1e1100 */
[----:B0-----:R-:W-:-:S05]  /*53a0*/  PRMT R9, R157, 0x8880, RZ ;  /* 0x000088809d097816 */ /* 0x001fca00000000ff */
[----:B------:R-:W-:-:S07]  /*53b0*/  IMAD R22, R9, R156, RZ ;  /* 0x0000009c09167224 */ /* 0x000fce00078e02ff */
.L_x_208:
[----:B------:R-:W-:Y:S05]  /*53c0*/  BSYNC B1 ;  /* 0x0000000000017941 */ /* 0x000fea0003800000 */
.L_x_207:
        /* <DEDUP_REMOVED lines=11> */
.L_x_210:
[----:B------:R-:W-:Y:S05]  /*5480*/  BSYNC B1 ;  /* 0x0000000000017941 */ /* 0x000fea0003800000 */
.L_x_209:
[----:B0-----:R-:W-:Y:S01]  /*5490*/  @!P4 IMAD R9, R46, R155, R22 ;  /* 0x0000009b2e09c224 */ /* 0x001fe200078e0216 */
[----:B------:R-:W-:Y:S04]  /*54a0*/  BSSY B1, `(.L_x_211) ;  /* 0x0000006000017945 */ /* 0x000fe80003800000 */
[----:B------:R0:W-:Y:S01]  /*54b0*/  @!P4 STG.E.U8 desc[UR36][R10.64+0x28], R9 ;  /* 0x000028090a00c986 */ /* 0x0001e2000c101124 */
[----:B------:R-:W-:Y:S05]  /*54c0*/  @P3 BRA `(.L_x_212) ;  /* 0x00000000000c3947 */ /* 0x000fea0003800000 */
[----:B--2---:R-:W0:Y:S02]  /*54d0*/  LDG.E.U8 R157, desc[UR36][R12.64+0x29] ;  /* 0x000029240c9d7981 */ /* 0x004e24000c1e1100 */
[----:B0-----:R-:W-:-:S05]  /*54e0*/  PRMT R9, R157, 0x8880, RZ ;  /* 0x000088809d097816 */ /* 0x001fca00000000ff */
[----:B------:R-:W-:-:S07]  /*54f0*/  IMAD R22, R9, R156, RZ ;  /* 0x0000009c09167224 */ /* 0x000fce00078e02ff */
.L_x_212:
[----:B------:R-:W-:Y:S05]  /*5500*/  BSYNC B1 ;  /* 0x0000000000017941 */ /* 0x000fea0003800000 */
.L_x_211:
[----:B------:R-:W-:Y:S01]  /*5510*/  @!P3 IMAD R47, R47, R155, R22 ;  /* 0x0000009b2f2fb224 */ /* 0x000fe200078e0216 */
[----:B------:R-:W-:Y:S04]  /*5520*/  BSSY B1, `(.L_x_213) ;  /* 0x0000006000017945 */ /* 0x000fe80003800000 */
[----:B------:R0:W-:Y:S01]  /*5530*/  @!P3 STG.E.U8 desc[UR36][R10.64+0x29], R47 ;  /* 0x0000292f0a00b986 */ /* 0x0001e2000c101124 */
[----:B------:R-:W-:Y:S05]  /*5540*/  @P5 BRA `(.L_x_214) ;  /* 0x00000000000c5947 */ /* 0x000fea0003800000 */
[----:B--2---:R-:W0:Y:S02]  /*5550*/  LDG.E.U8 R157, desc[UR36][R4.64+0x30] ;  /* 0x00003024049d7981 */ /* 0x004e24000c1e1100 */
[----:B0-----:R-:W-:-:S05]  /*5560*/  PRMT R9, R157, 0x8880, RZ ;  /* 0x000088809d097816 */ /* 0x001fca00000000ff */
[----:B------:R-:W-:-:S07]  /*5570*/  IMAD R22, R9, R156, RZ ;  /* 0x0000009c09167224 */ /* 0x000fce00078e02ff */
.L_x_214:
[----:B------:R-:W-:Y:S05]  /*5580*/  BSYNC B1 ;  /* 0x0000000000017941 */ /* 0x000fea0003800000 */
.L_x_213:
[----:B0-----:R-:W-:Y:S01]  /*5590*/  @!P5 IMAD R9, R48, R155, R22 ;  /* 0x0000009b3009d224 */ /* 0x001fe200078e0216 */
[----:B------:R-:W-:Y:S04]  /*55a0*/  BSSY B1, `(.L_x_215) ;  /* 0x0000006000017945 */ /* 0x000fe80003800000 */
[----:B------:R0:W-:Y:S01]  /*55b0*/  @!P5 STG.E.U8 desc[UR36][R6.64+0x30], R9 ;  /* 0x000030090600d986 */ /* 0x0001e2000c101124 */
[----:B------:R-:W-:Y:S05]  /*55c0*/  @P1 BRA `(.L_x_216) ;  /* 0x00000000000c1947 */ /* 0x000fea0003800000 */
[----:B--2---:R-:W0:Y:S02]  /*55d0*/  LDG.E.U8 R157, desc[UR36][R4.64+0x31] ;  /* 0x00003124049d7981 */ /* 0x004e24000c1e1100 */
[----:B0-----:R-:W-:-:S05]  /*55e0*/  PRMT R9, R157, 0x8880, RZ ;  /* 0x000088809d097816 */ /* 0x001fca00000000ff */
[----:B------:R-:W-:-:S07]  /*55f0*/  IMAD R22, R9, R156, RZ ;  /* 0x0000009c09167224 */ /* 0x000fce00078e02ff */
.L_x_216:
[----:B------:R-:W-:Y:S05]  /*5600*/  BSYNC B1 ;  /* 0x0000000000017941 */ /* 0x000fea0003800000 */
.L_x_215:
        /* <DEDUP_REMOVED lines=11> */
.L_x_218:
[----:B------:R-:W-:Y:S05]  /*56c0*/  BSYNC B1 ;  /* 0x0000000000017941 */ /* 0x000fea0003800000 */
.L_x_217:
[----:B0-----:R-:W-:Y:S01]  /*56d0*/  @!P4 IMAD R9, R50, R155, R22 ;  /* 0x0000009b3209c224 */ /* 0x001fe200078e0216 */
[----:B------:R-:W-:Y:S04]  /*56e0*/  BSSY B1, `(.L_x_219) ;  /* 0x0000006000017945 */ /* 0x000fe80003800000 */
[----:B------:R0:W-:Y:S01]  /*56f0*/  @!P4 STG.E.U8 desc[UR36][R10.64+0x30], R9 ;  /* 0x000030090a00c986 */ /* 0x0001e2000c101124 */
[----:B------:R-:W-:Y:S05]  /*5700*/  @P3 BRA `(.L_x_220) ;  /* 0x00000000000c3947 */ /* 0x000fea0003800000 */
[----:B--2---:R-:W0:Y:S02]  /*5710*/  LDG.E.U8 R157, desc[UR36][R12.64+0x31] ;  /* 0x000031240c9d7981 */ /* 0x004e24000c1e1100 */
[----:B0-----:R-:W-:-:S05]  /*5720*/  PRMT R9, R157, 0x8880, RZ ;  /* 0x000088809d097816 */ /* 0x001fca00000000ff */
[----:B------:R-:W-:-:S07]  /*5730*/  IMAD R22, R9, R156, RZ ;  /* 0x0000009c09167224 */ /* 0x000fce00078e02ff */
.L_x_220:
[----:B------:R-:W-:Y:S05]  /*5740*/  BSYNC B1 ;  /* 0x0000000000017941 */ /* 0x000fea0003800000 */
.L_x_219:
[----:B------:R-:W-:Y:S01]  /*5750*/  @!P3 IMAD R51, R51, R155, R22 ;  /* 0x0000009b3333b224 */ /* 0x000fe200078e0216 */
[----:B------:R-:W-:Y:S04]  /*5760*/  BSSY B1, `(.L_x_221) ;  /* 0x0000006000017945 */ /* 0x000fe80003800000 */
[----:B------:R0:W-:Y:S01]  /*5770*/  @!P3 STG.E.U8 desc[UR36][R10.64+0x31], R51 ;  /* 0x000031330a00b986 */ /* 0x0001e2000c101124 */
[----:B------:R-:W-:Y:S05]  /*5780*/  @P5 BRA `(.L_x_222) ;  /* 0x00000000000c5947 */ /* 0x000fea0003800000 */
[----:B--2---:R-:W0:Y:S02]  /*5790*/  LDG.E.U8 R157, desc[UR36][R4.64+0x38] ;  /* 0x00003824049d7981 */ /* 0x004e24000c1e1100 */
[----:B0-----:R-:W-:-:S05]  /*57a0*/  PRMT R9, R157, 0x8880, RZ ;  /* 0x000088809d097816 */ /* 0x001fca00000000ff */
[----:B------:R-:W-:-:S07]  /*57b0*/  IMAD R22, R9, R156, RZ ;  /* 0x0000009c09167224 */ /* 0x000fce00078e02ff */
.L_x_222:
[----:B------:R-:W-:Y:S05]  /*57c0*/  BSYNC B1 ;  /* 0x0000000000017941 */ /* 0x000fea0003800000 */
.L_x_221:
[----:B0-----:R-:W-:Y:S01]  /*57d0*/  @!P5 IMAD R9, R52, R155, R22 ;  /* 0x0000009b3409d224 */ /* 0x001fe200078e0216 */
[----:B------:R-:W-:Y:S04]  /*57e0*/  BSSY B1, `(.L_x_223) ;  /* 0x0000006000017945 */ /* 0x000fe80003800000 */
[----:B------:R0:W-:Y:S01]  /*57f0*/  @!P5 STG.E.U8 desc[UR36][R6.64+0x38], R9 ;  /* 0x000038090600d986 */ /* 0x0001e2000c101124 */
[----:B------:R-:W-:Y:S05]  /*5800*/  @P1 BRA `(.L_x_224) ;  /* 0x00000000000c1947 */ /* 0x000fea0003800000 */
[----:B--2---:R-:W0:Y:S02]  /*5810*/  LDG.E.U8 R157, desc[UR36][R4.64+0x39] ;  /* 0x00003924049d7981 */ /* 0x004e24000c1e1100 */
[----:B0-----:R-:W-:-:S05]  /*5820*/  PRMT R9, R157, 0x8880, RZ ;  /* 0x000088809d097816 */ /* 0x001fca00000000ff */
[----:B------:R-:W-:-:S07]  /*5830*/  IMAD R22, R9, R156, RZ ;  /* 0x0000009c09167224 */ /* 0x000fce00078e02ff */
.L_x_224:
[----:B------:R-:W-:Y:S05]  /*5840*/  BSYNC B1 ;  /* 0x0000000000017941 */ /* 0x000fea0003800000 */
.L_x_223:
        /* <DEDUP_REMOVED lines=11> */
.L_x_226:
[----:B------:R-:W-:Y:S05]  /*5900*/  BSYNC B1 ;  /* 0x0000000000017941 */ /* 0x000fea0003800000 */
.L_x_225:
[----:B0-----:R-:W-:Y:S01]  /*5910*/  @!P4 IMAD R9, R54, R155, R22 ;  /* 0x0000009b3609c224 */ /* 0x001fe200078e0216 */
[----:B------:R-:W-:Y:S04]  /*5920*/  BSSY B1, `(.L_x_227) ;  /* 0x0000006000017945 */ /* 0x000fe80003800000 */
[----:B------:R0:W-:Y:S01]  /*5930*/  @!P4 STG.E.U8 desc[UR36][R10.64+0x38], R9 ;  /* 0x000038090a00c986 */ /* 0x0001e2000c101124 */
[----:B------:R-:W-:Y:S05]  /*5940*/  @P3 BRA `(.L_x_228) ;  /* 0x00000000000c3947 */ /* 0x000fea0003800000 */
[----:B--2---:R-:W0:Y:S02]  /*5950*/  LDG.E.U8 R157, desc[UR36][R12.64+0x39] ;  /* 0x000039240c9d7981 */ /* 0x004e24000c1e1100 */
[----:B0-----:R-:W-:-:S05]  /*5960*/  PRMT R9, R157, 0x8880, RZ ;  /* 0x000088809d097816 */ /* 0x001fca00000000ff */
[----:B------:R-:W-:-:S07]  /*5970*/  IMAD R22, R9, R156, RZ ;  /* 0x0000009c09167224 */ /* 0x000fce00078e02ff */
.L_x_228:
[----:B------:R-:W-:Y:S05]  /*5980*/  BSYNC B1 ;  /* 0x0000000000017941 */ /* 0x000fea0003800000 */
.L_x_227:
[----:B------:R-:W-:Y:S01]  /*5990*/  @!P3 IMAD R55, R55, R155, R22 ;  /* 0x0000009b3737b224 */ /* 0x000fe200078e0216 */
[----:B------:R-:W-:Y:S04]  /*59a0*/  BSSY B1, `(.L_x_229) ;  /* 0x0000006000017945 */ /* 0x000fe80003800000 */
[----:B------:R0:W-:Y:S01]  /*59b0*/  @!P3 STG.E.U8 desc[UR36][R10.64+0x39], R55 ;  /* 0x000039370a00b986 */ /* 0x0001e2000c101124 */
[----:B------:R-:W-:Y:S05]  /*59c0*/  @P5 BRA `(.L_x_230) ;  /* 0x00000000000c5947 */ /* 0x000fea0003800000 */
[----:B--2---:R-:W0:Y:S02]  /*59d0*/  LDG.E.U8 R157, desc[UR36][R4.64+0x40] ;  /* 0x00004024049d7981 */ /* 0x004e24000c1e1100 */
[----:B0-----:R-:W-:-:S05]  /*59e0*/  PRMT R9, R157, 0x8880, RZ ;  /* 0x000088809d097816 */ /* 0x001fca00000000ff */
[----:B------:R-:W-:-:S07]  /*59f0*/  IMAD R22, R9, R156, RZ ;  /* 0x0000009c09167224 */ /* 0x000fce00078e02ff */
.L_x_230:
[----:B------:R-:W-:Y:S05]  /*5a00*/  BSYNC B1 ;  /* 0x0000000000017941 */ /* 0x000fea0003800000 */
.L_x_229:
[----:B0-----:R-:W-:Y:S01]  /*5a10*/  @!P5 IMAD R9, R56, R155, R22 ;  /* 0x0000009b3809d224 */ /* 0x001fe200078e0216 */
[----:B------:R-:W-:Y:S04]  /*5a20*/  BSSY B1, `(.L_x_231) ;  /* 0x0000006000017945 */ /* 0x000fe80003800000 */
[----:B------:R0:W-:Y:S01]  /*5a30*/  @!P5 STG.E.U8 desc[UR36][R6.64+0x40], R9 ;  /* 0x000040090600d986 */ /* 0x0001e2000c101124 */
[----:B------:R-:W-:Y:S05]  /*5a40*/  @P1 BRA `(.L_x_232) ;  /* 0x00000000000c1947 */ /* 0x000fea0003800000 */
[----:B--2---:R-:W0:Y:S02]  /*5a50*/  LDG.E.U8 R157, desc[UR36][R4.64+0x41] ;  /* 0x00004124049d7981 */ /* 0x004e24000c1e1100 */
[----:B0-----:R-:W-:-:S05]  /*5a60*/  PRMT R9, R157, 0x8880, RZ ;  /* 0x000088809d097816 */ /* 0x001fca00000000ff */
[----:B------:R-:W-:-:S07]  /*5a70*/  IMAD R22, R9, R156, RZ ;  /* 0x0000009c09167224 */ /* 0x000fce00078e02ff */
.L_x_232:
[----:B------:R-:W-:Y:S05]  /*5a80*/  BSYNC B1 ;  /* 0x0000000000017941 */ /* 0x000fea0003800000 */
.L_x_231:
        /* <DEDUP_REMOVED lines=11> */
.L_x_234:
[----:B------:R-:W-:Y:S05]  /*5b40*/  BSYNC B1 ;  /* 0x0000000000017941 */ /* 0x000fea0003800000 */
.L_x_233:
[----:B0-----:R-:W-:Y:S01]  /*5b50*/  @!P4 IMAD R9, R58, R155, R22 ;  /* 0x0000009b3a09c224 */ /* 0x001fe200078e0216 */
[----:B------:R-:W-:Y:S04]  /*5b60*/  BSSY B1, `(.L_x_235) ;  /* 0x0000006000017945 */ /* 0x000fe80003800000 */
[----:B------:R0:W-:Y:S01]  /*5b70*/  @!P4 STG.E.U8 desc[UR36][R10.64+0x40], R9 ;  /* 0x000040090a00c986 */ /* 0x0001e2000c101124 */
[----:B------:R-:W-:Y:S05]  /*5b80*/  @P3 BRA `(.L_x_236) ;  /* 0x00000000000c3947 */ /* 0x000fea0003800000 */
[----:B--2---:R-:W0:Y:S02]  /*5b90*/  LDG.E.U8 R157, desc[UR36][R12.64+0x41] ;  /* 0x000041240c9d7981 */ /* 0x004e24000c1e1100 */
[----:B0-----:R-:W-:-:S05]  /*5ba0*/  PRMT R9, R157, 0x8880, RZ ;  /* 0x000088809d097816 */ /* 0x001fca00000000ff */
[----:B------:R-:W-:-:S07]  /*5bb0*/  IMAD R22, R9, R156, RZ ;  /* 0x0000009c09167224 */ /* 0x000fce00078e02ff */
.L_x_236:
[----:B------:R-:W-:Y:S05]  /*5bc0*/  BSYNC B1 ;  /* 0x0000000000017941 */ /* 0x000fea0003800000 */
.L_x_235:
[----:B------:R-:W-:Y:S01]  /*5bd0*/  @!P3 IMAD R59, R59, R155, R22 ;  /* 0x0000009b3b3bb224 */ /* 0x000fe200078e0216 */
[----:B------:R-:W-:Y:S04]  /*5be0*/  BSSY B1, `(.L_x_237) ;  /* 0x0000006000017945 */ /* 0x000fe80003800000 */
[----:B------:R0:W-:Y:S01]  /*5bf0*/  @!P3 STG.E.U8 desc[UR36][R10.64+0x41], R59 ;  /* 0x0000413b0a00b986 */ /* 0x0001e2000c101124 */
[----:B------:R-:W-:Y:S05]  /*5c00*/  @P5 BRA `(.L_x_238) ;  /* 0x00000000000c5947 */ /* 0x000fea0003800000 */
[----:B--2---:R-:W0:Y:S02]  /*5c10*/  LDG.E.U8 R157, desc[UR36][R4.64+0x48] ;  /* 0x00004824049d7981 */ /* 0x004e24000c1e1100 */
[----:B0-----:R-:W-:-:S05]  /*5c20*/  PRMT R9, R157, 0x8880, RZ ;  /* 0x000088809d097816 */ /* 0x001fca00000000ff */
[----:B------:R-:W-:-:S07]  /*5c30*/  IMAD R22, R9, R156, RZ ;  /* 0x0000009c09167224 */ /* 0x000fce00078e02ff */
.L_x_238:
[----:B------:R-:W-:Y:S05]  /*5c40*/  BSYNC B1 ;  /* 0x0000000000017941 */ /* 0x000fea0003800000 */
.L_x_237:
[----:B0-----:R-:W-:Y:S01]  /*5c50*/  @!P5 IMAD R9, R60, R155, R22 ;  /* 0x0000009b3c09d224 */ /* 0x001fe200078e0216 */
[----:B------:R-:W-:Y:S04]  /*5c60*/  BSSY B1, `(.L_x_239) ;  /* 0x0000006000017945 */ /* 0x000fe80003800000 */
[----:B------:R0:W-:Y:S01]  /*5c70*/  @!P5 STG.E.U8 desc[UR36][R6.64+0x48], R9 ;  /* 0x000048090600d986 */ /* 0x0001e2000c101124 */
[----:B------:R-:W-:Y:S05]  /*5c80*/  @P1 BRA `(.L_x_240) ;  /* 0x00000000000c1947 */ /* 0x000fea0003800000 */
[----:B--2---:R-:W0:Y:S02]  /*5c90*/  LDG.E.U8 R157, desc[UR36][R4.64+0x49] ;  /* 0x00004924049d7981 */ /* 0x004e24000c1e1100 */
[----:B0-----:R-:W-:-:S05]  /*5ca0*/  PRMT R9, R157, 0x8880, RZ ;  /* 0x000088809d097816 */ /* 0x001fca00000000ff */
[----:B------:R-:W-:-:S07]  /*5cb0*/  IMAD R22, R9, R156, RZ ;  /* 0x0000009c09167224 */ /* 0x000fce00078e02ff */
.L_x_240:
[----:B------:R-:W-:Y:S05]  /*5cc0*/  BSYNC B1 ;  /* 0x0000000000017941 */ /* 0x000fea0003800000 */
.L_x_239:
        /* <DEDUP_REMOVED lines=11> */
.L_x_242:
[----:B------:R-:W-:Y:S05]  /*5d80*/  BSYNC B1 ;  /* 0x0000000000017941 */ /* 0x000fea0003800000 */
.L_x_241:
[----:B0-----:R-:W-:Y:S01]  /*5d90*/  @!P4 IMAD R9, R62, R155, R22 ;  /* 0x0000009b3e09c224 */ /* 0x001fe200078e0216 */
[----:B------:R-:W-:Y:S04]  /*5da0*/  BSSY B1, `(.L_x_243) ;  /* 0x0000006000017945 */ /* 0x000fe80003800000 */
[----:B------:R0:W-:Y:S01]  /*5db0*/  @!P4 STG.E.U8 desc[UR36][R10.64+0x48], R9 ;  /* 0x000048090a00c986 */ /* 0x0001e2000c101124 */
[----:B------:R-:W-:Y:S05]  /*5dc0*/  @P3 BRA `(.L_x_244) ;  /* 0x00000000000c3947 */ /* 0x000fea0003800000 */
[----:B--2---:R-:W0:Y:S02]  /*5dd0*/  LDG.E.U8 R157, desc[UR36][R12.64+0x49] ;  /* 0x000049240c9d7981 */ /* 0x004e24000c1e1100 */
[----:B0-----:R-:W-:-:S05]  /*5de0*/  PRMT R9, R157, 0x8880, RZ ;  /* 0x000088809d097816 */ /* 0x001fca00000000ff */
[----:B------:R-:W-:-:S07]  /*5df0*/  IMAD R22, R9, R156, RZ ;  /* 0x0000009c09167224 */ /* 0x000fce00078e02ff */
.L_x_244:
[----:B------:R-:W-:Y:S05]  /*5e00*/  BSYNC B1 ;  /* 0x0000000000017941 */ /* 0x000fea0003800000 */
.L_x_243:
[----:B------:R-:W-:Y:S01]  /*5e10*/  @!P3 IMAD R63, R63, R155, R22 ;  /* 0x0000009b3f3fb224 */ /* 0x000fe200078e0216 */
[----:B------:R-:W-:Y:S04]  /*5e20*/  BSSY B1, `(.L_x_245) ;  /* 0x0000006000017945 */ /* 0x000fe80003800000 */
[----:B------:R0:W-:Y:S01]  /*5e30*/  @!P3 STG.E.U8 desc[UR36][R10.64+0x49], R63 ;  /* 0x0000493f0a00b986 */ /* 0x0001e2000c101124 */
[----:B------:R-:W-:Y:S05]  /*5e40*/  @P5 BRA `(.L_x_246) ;  /* 0x00000000000c5947 */ /* 0x000fea0003800000 */
[----:B--2---:R-:W0:Y:S02]  /*5e50*/  LDG.E.U8 R157, desc[UR36][R4.64+0x50] ;  /* 0x00005024049d7981 */ /* 0x004e24000c1e1100 */
[----:B0-----:R-:W-:-:S05]  /*5e60*/  PRMT R9, R157, 0x8880, RZ ;  /* 0x000088809d097816 */ /* 0x001fca00000000ff */
[----:B------:R-:W-:-:S07]  /*5e70*/  IMAD R22, R9, R156, RZ ;  /* 0x0000009c09167224 */ /* 0x000fce00078e02ff */
.L_x_246:
[----:B------:R-:W-:Y:S05]  /*5e80*/  BSYNC B1 ;  /* 0x0000000000017941 */ /* 0x000fea0003800000 */
.L_x_245:
[----:B0-----:R-:W-:Y:S01]  /*5e90*/  @!P5 IMAD R9, R64, R155, R22 ;  /* 0x0000009b4009d224 */ /* 0x001fe200078e0216 */
[----:B------:R-:W-:Y:S04]  /*5ea0*/  BSSY B1, `(.L_x_247) ;  /* 0x0000006000017945 */ /* 0x000fe80003800000 */
[----:B------:R0:W-:Y:S01]  /*5eb0*/  @!P5 STG.E.U8 desc[UR36][R6.64+0x50], R9 ;  /* 0x000050090600d986 */ /* 0x0001e2000c101124 */
[----:B------:R-:W-:Y:S05]  /*5ec0*/  @P1 BRA `(.L_x_248) ;  /* 0x00000000000c1947 */ /* 0x000fea0003800000 */
[----:B--2---:R-:W0:Y:S02]  /*5ed0*/  LDG.E.U8 R157, desc[UR36][R4.64+0x51] ;  /* 0x00005124049d7981 */ /* 0x004e24000c1e1100 */
[----:B0-----:R-:W-:-:S05]  /*5ee0*/  PRMT R9, R157, 0x8880, RZ ;  /* 0x000088809d097816 */ /* 0x001fca00000000ff */
[----:B------:R-:W-:-:S07]  /*5ef0*/  IMAD R22, R9, R156, RZ ;  /* 0x0000009c09167224 */ /* 0x000fce00078e02ff */
.L_x_248:
[----:B------:R-:W-:Y:S05]  /*5f00*/  BSYNC B1 ;  /* 0x0000000000017941 */ /* 0x000fea0003800000 */
.L_x_247:
        /* <DEDUP_REMOVED lines=11> */
.L_x_250:
[----:B------:R-:W-:Y:S05]  /*5fc0*/  BSYNC B1 ;  /* 0x0000000000017941 */ /* 0x000fea0003800000 */
.L_x_249:
[----:B0-----:R-:W-:Y:S01]  /*5fd0*/  @!P4 IMAD R9, R66, R155, R22 ;  /* 0x0000009b4209c224 */ /* 0x001fe200078e0216 */
[----:B------:R-:W-:Y:S04]  /*5fe0*/  BSSY B1, `(.L_x_251) ;  /* 0x0000006000017945 */ /* 0x000fe80003800000 */
[----:B------:R0:W-:Y:S01]  /*5ff0*/  @!P4 STG.E.U8 desc[UR36][R10.64+0x50], R9 ;  /* 0x000050090a00c986 */ /* 0x0001e2000c101124 */
[----:B------:R-:W-:Y:S05]  /*6000*/  @P3 BRA `(.L_x_252) ;  /* 0x00000000000c3947 */ /* 0x000fea0003800000 */
[----:B--2---:R-:W0:Y:S02]  /*6010*/  LDG.E.U8 R157, desc[UR36][R12.64+0x51] ;  /* 0x000051240c9d7981 */ /* 0x004e24000c1e1100 */
[----:B0-----:R-:W-:-:S05]  /*6020*/  PRMT R9, R157, 0x8880, RZ ;  /* 0x000088809d097816 */ /* 0x001fca00000000ff */
[----:B------:R-:W-:-:S07]  /*6030*/  IMAD R22, R9, R156, RZ ;  /* 0x0000009c09167224 */ /* 0x000fce00078e02ff */
.L_x_252:
[----:B------:R-:W-:Y:S05]  /*6040*/  BSYNC B1 ;  /* 0x0000000000017941 */ /* 0x000fea0003800000 */
.L_x_251:
[----:B------:R-:W-:Y:S01]  /*6050*/  @!P3 IMAD R67, R67, R155, R22 ;  /* 0x0000009b4343b224 */ /* 0x000fe200078e0216 */
[----:B------:R-:W-:Y:S04]  /*6060*/  BSSY B1, `(.L_x_253) ;  /* 0x0000006000017945 */ /* 0x000fe80003800000 */
[----:B------:R0:W-:Y:S01]  /*6070*/  @!P3 STG.E.U8 desc[UR36][R10.64+0x51], R67 ;  /* 0x000051430a00b986 */ /* 0x0001e2000c101124 */
[----:B------:R-:W-:Y:S05]  /*6080*/  @P5 BRA `(.L_x_254) ;  /* 0x00000000000c5947 */ /* 0x000fea0003800000 */
[----:B--2---:R-:W0:Y:S02]  /*6090*/  LDG.E.U8 R157, desc[UR36][R4.64+0x58] ;  /* 0x00005824049d7981 */ /* 0x004e24000c1e1100 */
[----:B0-----:R-:W-:-:S05]  /*60a0*/  PRMT R9, R157, 0x8880, RZ ;  /* 0x000088809d097816 */ /* 0x001fca00000000ff */
[----:B------:R-:W-:-:S07]  /*60b0*/  IMAD R22, R9, R156, RZ ;  /* 0x0000009c09167224 */ /* 0x000fce00078e02ff */
.L_x_254:
[----:B------:R-:W-:Y:S05]  /*60c0*/  BSYNC B1 ;  /* 0x0000000000017941 */ /* 0x000fea0003800000 */
.L_x_253:
[----:B0-----:R-:W-:Y:S01]  /*60d0*/  @!P5 IMAD R9, R68, R155, R22 ;  /* 0x0000009b4409d224 */ /* 0x001fe200078e0216 */
[----:B------:R-:W-:Y:S04]  /*60e0*/  BSSY B1, `(.L_x_255) ;  /* 0x0000006000017945 */ /* 0x000fe80003800000 */
[----:B------:R0:W-:Y:S01]  /*60f0*/  @!P5 STG.E.U8 desc[UR36][R6.64+0x58], R9 ;  /* 0x000058090600d986 */ /* 0x0001e2000c101124 */
[----:B------:R-:W-:Y:S05]  /*6100*/  @P1 BRA `(.L_x_256) ;  /* 0x00000000000c1947 */ /* 0x000fea0003800000 */
[----:B--2---:R-:W0:Y:S02]  /*6110*/  LDG.E.U8 R157, desc[UR36][R4.64+0x59] ;  /* 0x00005924049d7981 */ /* 0x004e24000c1e1100 */
[----:B0-----:R-:W-:-:S05]  /*6120*/  PRMT R9, R157, 0x8880, RZ ;  /* 0x000088809d097816 */ /* 0x001fca00000000ff */
[----:B------:R-:W-:-:S07]  /*6130*/  IMAD R22, R9, R156, RZ ;  /* 0x0000009c09167224 */ /* 0x000fce00078e02ff */
.L_x_256:
[----:B------:R-:W-:Y:S05]  /*6140*/  BSYNC B1 ;  /* 0x0000000000017941 */ /* 0x000fea0003800000 */
.L_x_255:
        /* <DEDUP_REMOVED lines=11> */
.L_x_258:
[----:B------:R-:W-:Y:S05]  /*6200*/  BSYNC B1 ;  /* 0x0000000000017941 */ /* 0x000fea0003800000 */
.L_x_257:
[----:B0-----:R-:W-:Y:S01]  /*6210*/  @!P4 IMAD R9, R70, R155, R22 ;  /* 0x0000009b4609c224 */ /* 0x001fe200078e0216 */
[----:B------:R-:W-:Y:S04]  /*6220*/  BSSY B1, `(.L_x_259) ;  /* 0x0000006000017945 */ /* 0x000fe80003800000 */
[----:B------:R0:W-:Y:S01]  /*6230*/  @!P4 STG.E.U8 desc[UR36][R10.64+0x58], R9 ;  /* 0x000058090a00c986 */ /* 0x0001e2000c101124 */
[----:B------:R-:W-:Y:S05]  /*6240*/  @P3 BRA `(.L_x_260) ;  /* 0x00000000000c3947 */ /* 0x000fea0003800000 */
[----:B--2---:R-:W0:Y:S02]  /*6250*/  LDG.E.U8 R157, desc[UR36][R12.64+0x59] ;  /* 0x000059240c9d7981 */ /* 0x004e24000c1e1100 */
[----:B0-----:R-:W-:-:S05]  /*6260*/  PRMT R9, R157, 0x8880, RZ ;  /* 0x000088809d097816 */ /* 0x001fca00000000ff */
[----:B------:R-:W-:-:S07]  /*6270*/  IMAD R22, R9, R156, RZ ;  /* 0x0000009c09167224 */ /* 0x000fce00078e02ff */
.L_x_260:
[----:B------:R-:W-:Y:S05]  /*6280*/  BSYNC B1 ;  /* 0x0000000000017941 */ /* 0x000fea0003800000 */
.L_x_259:
[----:B------:R-:W-:Y:S01]  /*6290*/  @!P3 IMAD R71, R71, R155, R22 ;  /* 0x0000009b4747b224 */ /* 0x000fe200078e0216 */
[----:B------:R-:W-:Y:S04]  /*62a0*/  BSSY B1, `(.L_x_261) ;  /* 0x0000006000017945 */ /* 0x000fe80003800000 */
[----:B------:R0:W-:Y:S01]  /*62b0*/  @!P3 STG.E.U8 desc[UR36][R10.64+0x59], R71 ;  /* 0x000059470a00b986 */ /* 0x0001e2000c101124 */
[----:B------:R-:W-:Y:S05]  /*62c0*/  @P5 BRA `(.L_x_262) ;  /* 0x00000000000c5947 */ /* 0x000fea0003800000 */
[----:B--2---:R-:W0:Y:S02]  /*62d0*/  LDG.E.U8 R157, desc[UR36][R4.64+0x60] ;  /* 0x00006024049d7981 */ /* 0x004e24000c1e1100 */
[----:B0-----:R-:W-:-:S05]  /*62e0*/  PRMT R9, R157, 0x8880, RZ ;  /* 0x000088809d097816 */ /* 0x001fca00000000ff */
[----:B------:R-:W-:-:S07]  /*62f0*/  IMAD R22, R9, R156, RZ ;  /* 0x0000009c09167224 */ /* 0x000fce00078e02ff */
.L_x_262:
[----:B------:R-:W-:Y:S05]  /*6300*/  BSYNC B1 ;  /* 0x0000000000017941 */ /* 0x000fea0003800000 */
.L_x_261:
[----:B0-----:R-:W-:Y:S01]  /*6310*/  @!P5 IMAD R9, R72, R155, R22 ;  /* 0x0000009b4809d224 */ /* 0x001fe200078e0216 */
[----:B------:R-:W-:Y:S04]  /*6320*/  BSSY B1, `(.L_x_263) ;  /* 0x0000006000017945 */ /* 0x000fe80003800000 */
[----:B------:R0:W-:Y:S01]  /*6330*/  @!P5 STG.E.U8 desc[UR36][R6.64+0x60], R9 ;  /* 0x000060090600d986 */ /* 0x0001e2000c101124 */
[----:B------:R-:W-:Y:S05]  /*6340*/  @P1 BRA `(.L_x_264) ;  /* 0x00000000000c1947 */ /* 0x000fea0003800000 */
[----:B--2---:R-:W0:Y:S02]  /*6350*/  LDG.E.U8 R157, desc[UR36][R4.64+0x61] ;  /* 0x00006124049d7981 */ /* 0x004e24000c1e1100 */
[----:B0-----:R-:W-:-:S05]  /*6360*/  PRMT R9, R157, 0x8880, RZ ;  /* 0x000088809d097816 */ /* 0x001fca00000000ff */
[----:B------:R-:W-:-:S07]  /*6370*/  IMAD R22, R9, R156, RZ ;  /* 0x0000009c09167224 */ /* 0x000fce00078e02ff */
.L_x_264:
[----:B------:R-:W-:Y:S05]  /*6380*/  BSYNC B1 ;  /* 0x0000000000017941 */ /* 0x000fea0003800000 */
.L_x_263:
        /* <DEDUP_REMOVED lines=11> */
.L_x_266:
[----:B------:R-:W-:Y:S05]  /*6440*/  BSYNC B1 ;  /* 0x0000000000017941 */ /* 0x000fea0003800000 */
.L_x_265:
[----:B0-----:R-:W-:Y:S01]  /*6450*/  @!P4 IMAD R9, R74, R155, R22 ;  /* 0x0000009b4a09c224 */ /* 0x001fe200078e0216 */
[----:B------:R-:W-:Y:S04]  /*6460*/  BSSY B1, `(.L_x_267) ;  /* 0x0000006000017945 */ /* 0x000fe80003800000 */
[----:B------:R0:W-:Y:S01]  /*6470*/  @!P4 STG.E.U8 desc[UR36][R10.64+0x60], R9 ;  /* 0x000060090a00c986 */ /* 0x0001e2000c101124 */
[----:B------:R-:W-:Y:S05]  /*6480*/  @P3 BRA `(.L_x_268) ;  /* 0x00000000000c3947 */ /* 0x000fea0003800000 */
[----:B--2---:R-:W0:Y:S02]  /*6490*/  LDG.E.U8 R157, desc[UR36][R12.64+0x61] ;  /* 0x000061240c9d7981 */ /* 0x004e24000c1e1100 */
[----:B0-----:R-:W-:-:S05]  /*64a0*/  PRMT R9, R157, 0x8880, RZ ;  /* 0x000088809d097816 */ /* 0x001fca00000000ff */
[----:B------:R-:W-:-:S07]  /*64b0*/  IMAD R22, R9, R156, RZ ;  /* 0x0000009c09167224 */ /* 0x000fce00078e02ff */
.L_x_268:
[----:B------:R-:W-:Y:S05]  /*64c0*/  BSYNC B1 ;  /* 0x0000000000017941 */ /* 0x000fea0003800000 */
.L_x_267:
[----:B------:R-:W-:Y:S01]  /*64d0*/  @!P3 IMAD R75, R75, R155, R22 ;  /* 0x0000009b4b4bb224 */ /* 0x000fe200078e0216 */
[----:B------:R-:W-:Y:S04]  /*64e0*/  BSSY B1, `(.L_x_269) ;  /* 0x0000006000017945 */ /* 0x000fe80003800000 */
[----:B------:R0:W-:Y:S01]  /*64f0*/  @!P3 STG.E.U8 desc[UR36][R10.64+0x61], R75 ;  /* 0x0000614b0a00b986 */ /* 0x0001e2000c101124 */
[----:B------:R-:W-:Y:S05]  /*6500*/  @P5 BRA `(.L_x_270) ;  /* 0x00000000000c5947 */ /* 0x000fea0003800000 */
[----:B--2---:R-:W0:Y:S02]  /*6510*/  LDG.E.U8 R157, desc[UR36][R4.64+0x68] ;  /* 0x00006824049d7981 */ /* 0x004e24000c1e1100 */
[----:B0-----:R-:W-:-:S05]  /*6520*/  PRMT R9, R157, 0x8880, RZ ;  /* 0x000088809d097816 */ /* 0x001fca00000000ff */
[----:B------:R-:W-:-:S07]  /*6530*/  IMAD R22, R9, R156, RZ ;  /* 0x0000009c09167224 */ /* 0x000fce00078e02ff */
.L_x_270:
[----:B------:R-:W-:Y:S05]  /*6540*/  BSYNC B1 ;  /* 0x0000000000017941 */ /* 0x000fea0003800000 */
.L_x_269:
[----:B0-----:R-:W-:Y:S01]  /*6550*/  @!P5 IMAD R9, R76, R155, R22 ;  /* 0x0000009b4c09d224 */ /* 0x001fe200078e0216 */
[----:B------:R-:W-:Y:S04]  /*6560*/  BSSY B1, `(.L_x_271) ;  /* 0x0000006000017945 */ /* 0x000fe80003800000 */
[----:B------:R0:W-:Y:S01]  /*6570*/  @!P5 STG.E.U8 desc[UR36][R6.64+0x68], R9 ;  /* 0x000068090600d986 */ /* 0x0001e2000c101124 */
[----:B------:R-:W-:Y:S05]  /*6580*/  @P1 BRA `(.L_x_272) ;  /* 0x00000000000c1947 */ /* 0x000fea0003800000 */
[----:B--2---:R-:W0:Y:S02]  /*6590*/  LDG.E.U8 R157, desc[UR36][R4.64+0x69] ;  /* 0x00006924049d7981 */ /* 0x004e24000c1e1100 */
[----:B0-----:R-:W-:-:S05]  /*65a0*/  PRMT R9, R157, 0x8880, RZ ;  /* 0x000088809d097816 */ /* 0x001fca00000000ff */
[----:B------:R-:W-:-:S07]  /*65b0*/  IMAD R22, R9, R156, RZ ;  /* 0x0000009c09167224 */ /* 0x000fce00078e02ff */
.L_x_272:
[----:B------:R-:W-:Y:S05]  /*65c0*/  BSYNC B1 ;  /* 0x0000000000017941 */ /* 0x000fea0003800000 */
.L_x_271:
        /* <DEDUP_REMOVED lines=11> */
.L_x_274:
[----:B------:R-:W-:Y:S05]  /*6680*/  BSYNC B1 ;  /* 0x0000000000017941 */ /* 0x000fea0003800000 */
.L_x_273:
[----:B0-----:R-:W-:Y:S01]  /*6690*/  @!P4 IMAD R9, R78, R155, R22 ;  /* 0x0000009b4e09c224 */ /* 0x001fe200078e0216 */
[----:B------:R-:W-:Y:S04]  /*66a0*/  BSSY B1, `(.L_x_275) ;  /* 0x0000006000017945 */ /* 0x000fe80003800000 */
[----:B------:R0:W-:Y:S01]  /*66b0*/  @!P4 STG.E.U8 desc[UR36][R10.64+0x68], R9 ;  /* 0x000068090a00c986 */ /* 0x0001e2000c101124 */
[----:B------:R-:W-:Y:S05]  /*66c0*/  @P3 BRA `(.L_x_276) ;  /* 0x00000000000c3947 */ /* 0x000fea0003800000 */
[----:B--2---:R-:W0:Y:S02]  /*66d0*/  LDG.E.U8 R157, desc[UR36][R12.64+0x69] ;  /* 0x000069240c9d7981 */ /* 0x004e24000c1e1100 */
[----:B0-----:R-:W-:-:S05]  /*66e0*/  PRMT R9, R157, 0x8880, RZ ;  /* 0x000088809d097816 */ /* 0x001fca00000000ff */
[----:B------:R-:W-:-:S07]  /*66f0*/  IMAD R22, R9, R156, RZ ;  /* 0x0000009c09167224 */ /* 0x000fce00078e02ff */
.L_x_276:
[----:B------:R-:W-:Y:S05]  /*6700*/  BSYNC B1 ;  /* 0x0000000000017941 */ /* 0x000fea0003800000 */
.L_x_275:
[----:B------:R-:W-:Y:S01]  /*6710*/  @!P3 IMAD R79, R79, R155, R22 ;  /* 0x0000009b4f4fb224 */ /* 0x000fe200078e0216 */
[----:B------:R-:W-:Y:S04]  /*6720*/  BSSY B1, `(.L_x_277) ;  /* 0x0000006000017945 */ /* 0x000fe80003800000 */
[----:B------:R0:W-:Y:S01]  /*6730*/  @!P3 STG.E.U8 desc[UR36][R10.64+0x69], R79 ;  /* 0x0000694f0a00b986 */ /* 0x0001e2000c101124 */
[----:B------:R-:W-:Y:S05]  /*6740*/  @P5 BRA `(.L_x_278) ;  /* 0x00000000000c5947 */ /* 0x000fea0003800000 */
[----:B--2---:R-:W0:Y:S02]  /*6750*/  LDG.E.U8 R157, desc[UR36][R4.64+0x70] ;  /* 0x00007024049d7981 */ /* 0x004e24000c1e1100 */
[----:B0-----:R-:W-:-:S05]  /*6760*/  PRMT R9, R157, 0x8880, RZ ;  /* 0x000088809d097816 */ /* 0x001fca00000000ff */
[----:B------:R-:W-:-:S07]  /*6770*/  IMAD R22, R9, R156, RZ ;  /* 0x0000009c09167224 */ /* 0x000fce00078e02ff */
.L_x_278:
[----:B------:R-:W-:Y:S05]  /*6780*/  BSYNC B1 ;  /* 0x0000000000017941 */ /* 0x000fea0003800000 */
.L_x_277:
[----:B0-----:R-:W-:Y:S01]  /*6790*/  @!P5 IMAD R9, R80, R155, R22 ;  /* 0x0000009b5009d224 */ /* 0x001fe200078e0216 */
[----:B------:R-:W-:Y:S04]  /*67a0*/  BSSY B1, `(.L_x_279) ;  /* 0x0000006000017945 */ /* 0x000fe80003800000 */
[----:B------:R0:W-:Y:S01]  /*67b0*/  @!P5 STG.E.U8 desc[UR36][R6.64+0x70], R9 ;  /* 0x000070090600d986 */ /* 0x0001e2000c101124 */
[----:B------:R-:W-:Y:S05]  /*67c0*/  @P1 BRA `(.L_x_280) ;  /* 0x00000000000c1947 */ /* 0x000fea0003800000 */
[----:B--2---:R-:W0:Y:S02]  /*67d0*/  LDG.E.U8 R157, desc[UR36][R4.64+0x71] ;  /* 0x00007124049d7981 */ /* 0x004e24000c1e1100 */
[----:B0-----:R-:W-:-:S05]  /*67e0*/  PRMT R9, R157, 0x8880, RZ ;  /* 0x000088809d097816 */ /* 0x001fca00000000ff */
[----:B------:R-:W-:-:S07]  /*67f0*/  IMAD R22, R9, R156, RZ ;  /* 0x0000009c09167224 */ /* 0x000fce00078e02ff */
.L_x_280:
[----:B------:R-:W-:Y:S05]  /*6800*/  BSYNC B1 ;  /* 0x0000000000017941 */ /* 0x000fea0003800000 */
.L_x_279:
[----:B------:R-:W-:Y:S01]  /*6810*/  ISETP.LT.OR P4, PT, R3, 0x71, !P0 ;  /* 0x000000710300780c */ /* 0x000fe20004781670 */
[----:B------:R-:W-:Y:S01]  /*6820*/  @!P1 IMAD R81, R81, R155, R22 ;  /* 0x0000009b51519224 */ /* 0x000fe200078e0216 */
[----:B------:R-:W-:Y:S01]  /*6830*/  BSSY B1, `(.L_x_281) ;  /* 0x000000a000017945 */ /* 0x000fe20003800000 */
[C---:B------:R-:W-:Y:S02]  /*6840*/  ISETP.LT.OR P3, PT, R3.reuse, 0x72, !P0 ;  /* 0x000000720300780c */ /* 0x040fe40004761670 */
        /* <DEDUP_REMOVED lines=8> */
.L_x_282:
[----:B------:R-:W-:Y:S05]  /*68d0*/  BSYNC B1 ;  /* 0x0000000000017941 */ /* 0x000fea0003800000 */
.L_x_281:
[----:B0-----:R-:W-:Y:S01]  /*68e0*/  @!P4 IMAD R9, R82, R155, R22 ;  /* 0x0000009b5209c224 */ /* 0x001fe200078e0216 */
[----:B------:R-:W-:Y:S04]  /*68f0*/  BSSY B1, `(.L_x_283) ;  /* 0x0000006000017945 */ /* 0x000fe80003800000 */
[----:B------:R0:W-:Y:S01]  /*6900*/  @!P4 STG.E.U8 desc[UR36][R10.64+0x70], R9 ;  /* 0x000070090a00c986 */ /* 0x0001e2000c101124 */
[----:B------:R-:W-:Y:S05]  /*6910*/  @P3 BRA `(.L_x_284) ;  /* 0x00000000000c3947 */ /* 0x000fea0003800000 */
[----:B--2---:R-:W0:Y:S02]  /*6920*/  LDG.E.U8 R157, desc[UR36][R12.64+0x71] ;  /* 0x000071240c9d7981 */ /* 0x004e24000c1e1100 */
[----:B0-----:R-:W-:-:S05]  /*6930*/  PRMT R9, R157, 0x8880, RZ ;  /* 0x000088809d097816 */ /* 0x001fca00000000ff */
[----:B------:R-:W-:-:S07]  /*6940*/  IMAD R22, R9, R156, RZ ;  /* 0x0000009c09167224 */ /* 0x000fce00078e02ff */
.L_x_284:
[----:B------:R-:W-:Y:S05]  /*6950*/  BSYNC B1 ;  /* 0x0000000000017941 */ /* 0x000fea0003800000 */
.L_x_283:
[----:B------:R-:W-:Y:S01]  /*6960*/  @!P3 IMAD R83, R83, R155, R22 ;  /* 0x0000009b5353b224 */ /* 0x000fe200078e0216 */
[----:B------:R-:W-:Y:S04]  /*6970*/  BSSY B1, `(.L_x_285) ;  /* 0x0000006000017945 */ /* 0x000fe80003800000 */
[----:B------:R0:W-:Y:S01]  /*6980*/  @!P3 STG.E.U8 desc[UR36][R10.64+0x71], R83 ;  /* 0x000071530a00b986 */ /* 0x0001e2000c101124 */
[----:B------:R-:W-:Y:S05]  /*6990*/  @P1 BRA `(.L_x_286) ;  /* 0x00000000000c1947 */ /* 0x000fea0003800000 */
[----:B--2---:R-:W0:Y:S02]  /*69a0*/  LDG.E.U8 R157, desc[UR36][R4.64+0x78] ;  /* 0x00007824049d7981 */ /* 0x004e24000c1e1100 */
[----:B0-----:R-:W-:-:S05]  /*69b0*/  PRMT R9, R157, 0x8880, RZ ;  /* 0x000088809d097816 */ /* 0x001fca00000000ff */
[----:B------:R-:W-:-:S07]  /*69c0*/  IMAD R22, R9, R156, RZ ;  /* 0x0000009c09167224 */ /* 0x000fce00078e02ff */
.L_x_286:
[----:B------:R-:W-:Y:S05]  /*69d0*/  BSYNC B1 ;  /* 0x0000000000017941 */ /* 0x000fea0003800000 */
.L_x_285:
[----:B0-----:R-:W-:Y:S01]  /*69e0*/  @!P1 IMAD R9, R84, R155, R22 ;  /* 0x0000009b54099224 */ /* 0x001fe200078e0216 */
[----:B------:R-:W-:Y:S04]  /*69f0*/  BSSY B1, `(.L_x_287) ;  /* 0x0000006000017945 */ /* 0x000fe80003800000 */
[----:B------:R0:W-:Y:S01]  /*6a00*/  @!P1 STG.E.U8 desc[UR36][R6.64+0x78], R9 ;  /* 0x0000780906009986 */ /* 0x0001e2000c101124 */
[----:B------:R-:W-:Y:S05]  /*6a10*/  @P2 BRA `(.L_x_288) ;  /* 0x00000000000c2947 */ /* 0x000fea0003800000 */
[----:B--2---:R-:W0:Y:S02]  /*6a20*/  LDG.E.U8 R157, desc[UR36][R4.64+0x79] ;  /* 0x00007924049d7981 */ /* 0x004e24000c1e1100 */
[----:B0-----:R-:W-:-:S05]  /*6a30*/  PRMT R9, R157, 0x8880, RZ ;  /* 0x000088809d097816 */ /* 0x001fca00000000ff */
[----:B------:R-:W-:-:S07]  /*6a40*/  IMAD R22, R9, R156, RZ ;  /* 0x0000009c09167224 */ /* 0x000fce00078e02ff */
.L_x_288:
[----:B------:R-:W-:Y:S05]  /*6a50*/  BSYNC B1 ;  /* 0x0000000000017941 */ /* 0x000fea0003800000 */
.L_x_287:
[----:B------:R-:W-:Y:S01]  /*6a60*/  @!P2 IMAD R85, R85, R155, R22 ;  /* 0x0000009b5555a224 */ /* 0x000fe200078e0216 */
[----:B------:R-:W-:Y:S04]  /*6a70*/  BSSY B1, `(.L_x_289) ;  /* 0x0000006000017945 */ /* 0x000fe80003800000 */
[----:B------:R0:W-:Y:S01]  /*6a80*/  @!P2 STG.E.U8 desc[UR36][R6.64+0x79], R85 ;  /* 0x000079550600a986 */ /* 0x0001e2000c101124 */
[----:B------:R-:W-:Y:S05]  /*6a90*/  @P5 BRA `(.L_x_290) ;  /* 0x00000000000c5947 */ /* 0x000fea0003800000 */
[----:B--2---:R-:W2:Y:S02]  /*6aa0*/  LDG.E.U8 R157, desc[UR36][R12.64+0x78] ;  /* 0x000078240c9d7981 */ /* 0x004ea4000c1e1100 */
[----:B--2---:R-:W-:-:S05]  /*6ab0*/  PRMT R5, R157, 0x8880, RZ ;  /* 0x000088809d057816 */ /* 0x004fca00000000ff */
[----:B------:R-:W-:-:S07]  /*6ac0*/  IMAD R22, R5, R156, RZ ;  /* 0x0000009c05167224 */ /* 0x000fce00078e02ff */
.L_x_290:
[----:B------:R-:W-:Y:S05]  /*6ad0*/  BSYNC B1 ;  /* 0x0000000000017941 */ /* 0x000fea0003800000 */
.L_x_289:
[----:B------:R-:W-:Y:S01]  /*6ae0*/  @!P5 IMAD R5, R86, R155, R22 ;  /* 0x0000009b5605d224 */ /* 0x000fe200078e0216 */
[----:B------:R-:W-:Y:S01]  /*6af0*/  ISETP.LT.OR P0, PT, R3, 0x7a, !P0 ;  /* 0x0000007a0300780c */ /* 0x000fe20004701670 */
[----:B------:R-:W-:Y:S03]  /*6b00*/  BSSY B1, `(.L_x_291) ;  /* 0x0000006000017945 */ /* 0x000fe60003800000 */
[----:B------:R0:W-:Y:S09]  /*6b10*/  @!P5 STG.E.U8 desc[UR36][R10.64+0x78], R5 ;  /* 0x000078050a00d986 */ /* 0x0001f2000c101124 */
[----:B------:R-:W-:Y:S05]  /*6b20*/  @P0 BRA `(.L_x_292) ;  /* 0x00000000000c0947 */ /* 0x000fea0003800000 */
[----:B--2---:R-:W2:Y:S02]  /*6b30*/  LDG.E.U8 R157, desc[UR36][R12.64+0x79] ;  /* 0x000079240c9d7981 */ /* 0x004ea4000c1e1100 */
[----:B--2---:R-:W-:-:S05]  /*6b40*/  PRMT R3, R157, 0x8880, RZ ;  /* 0x000088809d037816 */ /* 0x004fca00000000ff */
[----:B------:R-:W-:-:S07]  /*6b50*/  IMAD R22, R3, R156, RZ ;  /* 0x0000009c03167224 */ /* 0x000fce00078e02ff */
.L_x_292:
[----:B------:R-:W-:Y:S05]  /*6b60*/  BSYNC B1 ;  /* 0x0000000000017941 */ /* 0x000fea0003800000 */
.L_x_291:
[----:B------:R-:W-:Y:S01]  /*6b70*/  IMAD R87, R87, R155, R22 ;  /* 0x0000009b57577224 */ /* 0x000fe200078e0216 */
[----:B------:R-:W-:Y:S06]  /*6b80*/  @P0 BRA `(.L_x_293) ;  /* 0x0000001800180947 */ /* 0x000fec0003800000 */
[----:B------:R0:W-:Y:S01]  /*6b90*/  STG.E.U8 desc[UR36][R10.64+0x79], R87 ;  /* 0x000079570a007986 */ /* 0x0001e2000c101124 */
[----:B------:R-:W-:Y:S05]  /*6ba0*/  BRA `(.L_x_293) ;  /* 0x0000001800107947 */ /* 0x000fea0003800000 */
.L_x_36:
[C---:B------:R-:W-:Y:S02]  /*6bb0*/  ISETP.GE.AND P2, PT, R0.reuse, 0x1, PT ;  /* 0x000000010000780c */ /* 0x040fe40003f46270 */
[----:B------:R-:W-:Y:S02]  /*6bc0*/  ISETP.GE.AND P0, PT, R0, 0x9, PT ;  /* 0x000000090000780c */ /* 0x000fe40003f06270 */
[C---:B------:R-:W-:Y:S02]  /*6bd0*/  ISETP.LT.OR P3, PT, R3.reuse, 0x1, !P2 ;  /* 0x000000010300780c */ /* 0x040fe40005761670 */
[C---:B------:R-:W-:Y:S02]  /*6be0*/  ISETP.LT.OR P5, PT, R3.reuse, 0x2, !P2 ;  /* 0x000000020300780c */ /* 0x040fe400057a1670 */
[C---:B------:R-:W-:Y:S02]  /*6bf0*/  ISETP.LT.OR P1, PT, R3.reuse, 0x1, !P0 ;  /* 0x000000010300780c */ /* 0x040fe40004721670 */
[----:B------:R-:W-:-:S07]  /*6c00*/  ISETP.LT.OR P4, PT, R3, 0x2, !P0 ;  /* 0x000000020300780c */ /* 0x000fce0004781670 */
[-C--:B------:R-:W-:Y:S02]  /*6c10*/  @!P3 IMAD R5, R88, R155.reuse, RZ ;  /* 0x0000009b5805b224 */ /* 0x080fe400078e02ff */
[-C--:B------:R-:W-:Y:S02]  /*6c20*/  @!P5 IMAD R89, R89, R155.reuse, RZ ;  /* 0x0000009b5959d224 */ /* 0x080fe400078e02ff */
[-C--:B------:R-:W-:Y:S01]  /*6c30*/  @!P1 IMAD R13, R90, R155.reuse, RZ ;  /* 0x0000009b5a0d9224 */ /* 0x080fe200078e02ff */
[----:B------:R0:W-:Y:S01]  /*6c40*/  @!P3 STG.E.U8 desc[UR36][R160.64], R5 ;  /* 0x00000005a000b986 */ /* 0x0001e2000c101124 */
[----:B------:R-:W-:Y:S01]  /*6c50*/  ISETP.LT.OR P3, PT, R3, 0x9, !P2 ;  /* 0x000000090300780c */ /* 0x000fe20005761670 */
[----:B------:R-:W-:Y:S02]  /*6c60*/  @!P4 IMAD R91, R91, R155, RZ ;  /* 0x0000009b5b5bc224 */ /* 0x000fe400078e02ff */
[----:B------:R-:W-:Y:S01]  /*6c70*/  @!P5 STG.E.U8 desc[UR36][R160.64+0x1], R89 ;  /* 0x00000159a000d986 */ /* 0x000fe2000c101124 */
[----:B------:R-:W-:-:S03]  /*6c80*/  ISETP.LT.OR P5, PT, R3, 0xa, !P2 ;  /* 0x0000000a0300780c */ /* 0x000fc600057a1670 */
[----:B------:R1:W-:Y:S01]  /*6c90*/  @!P1 STG.E.U8 desc[UR36][R8.64], R13 ;  /* 0x0000000d08009986 */ /* 0x0003e2000c101124 */
[----:B------:R-:W-:-:S03]  /*6ca0*/  ISETP.LT.OR P1, PT, R3, 0x9, !P0 ;  /* 0x000000090300780c */ /* 0x000fc60004721670 */
[----:B------:R-:W-:Y:S01]  /*6cb0*/  @!P4 STG.E.U8 desc[UR36][R8.64+0x1], R91 ;  /* 0x0000015b0800c986 */ /* 0x000fe2000c101124 */
[----:B------:R-:W-:Y:S01]  /*6cc0*/  ISETP.LT.OR P4, PT, R3, 0xa, !P0 ;  /* 0x0000000a0300780c */ /* 0x000fe20004781670 */
[----:B------:R-:W-:-:S04]  /*6cd0*/  @!P3 IMAD R15, R92, R155, RZ ;  /* 0x0000009b5c0fb224 */ /* 0x000fc800078e02ff */
[-C--:B------:R-:W-:Y:S01]  /*6ce0*/  @!P5 IMAD R93, R93, R155.reuse, RZ ;  /* 0x0000009b5d5dd224 */ /* 0x080fe200078e02ff */
[----:B------:R3:W-:Y:S01]  /*6cf0*/  @!P3 STG.E.U8 desc[UR36][R160.64+0x8], R15 ;  /* 0x0000080fa000b986 */ /* 0x0007e2000c101124 */
[C---:B------:R-:W-:Y:S02]  /*6d00*/  ISETP.LT.OR P3, PT, R3.reuse, 0x11, !P2 ;  /* 0x000000110300780c */ /* 0x040fe40005761670 */
[-C--:B0-----:R-:W-:Y:S01]  /*6d10*/  @!P1 IMAD R5, R94, R155.reuse, RZ ;  /* 0x0000009b5e059224 */ /* 0x081fe200078e02ff */
[----:B------:R-:W-:Y:S01]  /*6d20*/  @!P5 STG.E.U8 desc[UR36][R160.64+0x9], R93 ;  /* 0x0000095da000d986 */ /* 0x000fe2000c101124 */
[----:B------:R-:W-:Y:S02]  /*6d30*/  ISETP.LT.OR P5, PT, R3, 0x12, !P2 ;  /* 0x000000120300780c */ /* 0x000fe400057a1670 */
[----:B------:R-:W-:Y:S01]  /*6d40*/  @!P4 IMAD R95, R95, R155, RZ ;  /* 0x0000009b5f5fc224 */ /* 0x000fe200078e02ff */
[----:B------:R0:W-:Y:S01]  /*6d50*/  @!P1 STG.E.U8 desc[UR36][R8.64+0x8], R5 ;  /* 0x0000080508009986 */ /* 0x0001e2000c101124 */
[----:B------:R-:W-:-:S03]  /*6d60*/  ISETP.LT.OR P1, PT, R3, 0x11, !P0 ;  /* 0x000000110300780c */ /* 0x000fc60004721670 */
[----:B------:R-:W-:Y:S01]  /*6d70*/  @!P4 STG.E.U8 desc[UR36][R8.64+0x9], R95 ;  /* 0x0000095f0800c986 */ /* 0x000fe2000c101124 */
[----:B------:R-:W-:Y:S01]  /*6d80*/  ISETP.LT.OR P4, PT, R3, 0x12, !P0 ;  /* 0x000000120300780c */ /* 0x000fe20004781670 */
[----:B-1----:R-:W-:-:S04]  /*6d90*/  @!P3 IMAD R13, R96, R155, RZ ;  /* 0x0000009b600db224 */ /* 0x002fc800078e02ff */
[-C--:B------:R-:W-:Y:S01]  /*6da0*/  @!P5 IMAD R97, R97, R155.reuse, RZ ;  /* 0x0000009b6161d224 */ /* 0x080fe200078e02ff */
[----:B------:R1:W-:Y:S01]  /*6db0*/  @!P3 STG.E.U8 desc[UR36][R160.64+0x10], R13 ;  /* 0x0000100da000b986 */ /* 0x0003e2000c101124 */
[C---:B------:R-:W-:Y:S02]  /*6dc0*/  ISETP.LT.OR P3, PT, R3.reuse, 0x19, !P2 ;  /* 0x000000190300780c */ /* 0x040fe40005761670 */
[-C--:B---3--:R-:W-:Y:S01]  /*6dd0*/  @!P1 IMAD R15, R98, R155.reuse, RZ ;  /* 0x0000009b620f9224 */ /* 0x088fe200078e02ff */
[----:B------:R-:W-:Y:S01]  /*6de0*/  @!P5 STG.E.U8 desc[UR36][R160.64+0x11], R97 ;  /* 0x00001161a000d986 */ /* 0x000fe2000c101124 */
[----:B------:R-:W-:Y:S02]  /*6df0*/  ISETP.LT.OR P5, PT, R3, 0x1a, !P2 ;  /* 0x0000001a0300780c */ /* 0x000fe400057a1670 */
[----:B------:R-:W-:Y:S01]  /*6e00*/  @!P4 IMAD R99, R99, R155, RZ ;  /* 0x0000009b6363c224 */ /* 0x000fe200078e02ff */
[----:B------:R3:W-:Y:S01]  /*6e10*/  @!P1 STG.E.U8 desc[UR36][R8.64+0x10], R15 ;  /* 0x0000100f08009986 */ /* 0x0007e2000c101124 */
[----:B------:R-:W-:-:S03]  /*6e20*/  ISETP.LT.OR P1, PT, R3, 0x19, !P0 ;  /* 0x000000190300780c */ /* 0x000fc60004721670 */
[----:B------:R-:W-:Y:S01]  /*6e30*/  @!P4 STG.E.U8 desc[UR36][R8.64+0x11], R99 ;  /* 0x000011630800c986 */ /* 0x000fe2000c101124 */
[----:B------:R-:W-:Y:S01]  /*6e40*/  ISETP.LT.OR P4, PT, R3, 0x1a, !P0 ;  /* 0x0000001a0300780c */ /* 0x000fe20004781670 */
[----:B0-----:R-:W-:-:S04]  /*6e50*/  @!P3 IMAD R5, R100, R155, RZ ;  /* 0x0000009b6405b224 */ /* 0x001fc800078e02ff */
[-C--:B------:R-:W-:Y:S01]  /*6e60*/  @!P5 IMAD R101, R101, R155.reuse, RZ ;  /* 0x0000009b6565d224 */ /* 0x080fe200078e02ff */
[----:B------:R0:W-:Y:S01]  /*6e70*/  @!P3 STG.E.U8 desc[UR36][R160.64+0x18], R5 ;  /* 0x00001805a000b986 */ /* 0x0001e2000c101124 */
[C---:B------:R-:W-:Y:S02]  /*6e80*/  ISETP.LT.OR P3, PT, R3.reuse, 0x21, !P2 ;  /* 0x000000210300780c */ /* 0x040fe40005761670 */
[-C--:B-1----:R-:W-:Y:S01]  /*6e90*/  @!P1 IMAD R13, R102, R155.reuse, RZ ;  /* 0x0000009b660d9224 */ /* 0x082fe200078e02ff */
[----:B------:R-:W-:Y:S01]  /*6ea0*/  @!P5 STG.E.U8 desc[UR36][R160.64+0x19], R101 ;  /* 0x00001965a000d986 */ /* 0x000fe2000c101124 */
[----:B------:R-:W-:Y:S02]  /*6eb0*/  ISETP.LT.OR P5, PT, R3, 0x22, !P2 ;  /* 0x000000220300780c */ /* 0x000fe400057a1670 */
[----:B------:R-:W-:Y:S01]  /*6ec0*/  @!P4 IMAD R103, R103, R155, RZ ;  /* 0x0000009b6767c224 */ /* 0x000fe200078e02ff */
[----:B------:R1:W-:Y:S01]  /*6ed0*/  @!P1 STG.E.U8 desc[UR36][R8.64+0x18], R13 ;  /* 0x0000180d08009986 */ /* 0x0003e2000c101124 */
[----:B------:R-:W-:-:S03]  /*6ee0*/  ISETP.LT.OR P1, PT, R3, 0x21, !P0 ;  /* 0x000000210300780c */ /* 0x000fc60004721670 */
[----:B------:R-:W-:Y:S01]  /*6ef0*/  @!P4 STG.E.U8 desc[UR36][R8.64+0x19], R103 ;  /* 0x000019670800c986 */ /* 0x000fe2000c101124 */
[----:B------:R-:W-:Y:S01]  /*6f00*/  ISETP.LT.OR P4, PT, R3, 0x22, !P0 ;  /* 0x000000220300780c */ /* 0x000fe20004781670 */
[----:B---3--:R-:W-:-:S04]  /*6f10*/  @!P3 IMAD R15, R104, R155, RZ ;  /* 0x0000009b680fb224 */ /* 0x008fc800078e02ff */
        /* <DEDUP_REMOVED lines=128> */
[----:B------:R-:W-:-:S02]  /*7720*/  ISETP.GE.AND P1, PT, R0, 0x81, PT ;  /* 0x000000810000780c */ /* 0x000fc40003f26270 */
[C---:B------:R-:W-:Y:S01]  /*7730*/  ISETP.LT.OR P5, PT, R3.reuse, 0x79, !P0 ;  /* 0x000000790300780c */ /* 0x040fe200047a1670 */
[----:B------:R-:W-:Y:S01]  /*7740*/  @!P4 STG.E.U8 desc[UR36][R8.64+0x71], R147 ;  /* 0x000071930800c986 */ /* 0x000fe2000c101124 */
[C---:B------:R-:W-:Y:S01]  /*7750*/  ISETP.LT.OR P0, PT, R3.reuse, 0x7a, !P0 ;  /* 0x0000007a0300780c */ /* 0x040fe20004701670 */
[----:B0-----:R-:W-:Y:S01]  /*7760*/  @!P3 IMAD R5, R148, R155, RZ ;  /* 0x0000009b9405b224 */ /* 0x001fe200078e02ff */
[----:B------:R-:W-:-:S03]  /*7770*/  ISETP.LT.OR P4, PT, R3, 0x1, !P1 ;  /* 0x000000010300780c */ /* 0x000fc60004f81670 */
[----:B------:R-:W-:Y:S01]  /*7780*/  @!P2 IMAD R149, R149, R155, RZ ;  /* 0x0000009b9595a224 */ /* 0x000fe200078e02ff */
[----:B------:R0:W-:Y:S01]  /*7790*/  @!P3 STG.E.U8 desc[UR36][R160.64+0x78], R5 ;  /* 0x00007805a000b986 */ /* 0x0001e2000c101124 */
[----:B------:R-:W-:-:S03]  /*77a0*/  ISETP.LT.OR P3, PT, R3, 0x2, !P1 ;  /* 0x000000020300780c */ /* 0x000fc60004f61670 */
[----:B------:R-:W-:Y:S01]  /*77b0*/  @!P2 STG.E.U8 desc[UR36][R160.64+0x79], R149 ;  /* 0x00007995a000a986 */ /* 0x000fe2000c101124 */
[-C--:B-1----:R-:W-:Y:S01]  /*77c0*/  @!P5 IMAD R13, R150, R155.reuse, RZ ;  /* 0x0000009b960dd224 */ /* 0x082fe200078e02ff */
[----:B------:R-:W-:Y:S01]  /*77d0*/  ISETP.GE.AND P2, PT, R0, 0x89, PT ;  /* 0x000000890000780c */ /* 0x000fe20003f46270 */
[-C--:B------:R-:W-:Y:S02]  /*77e0*/  @!P0 IMAD R151, R151, R155.reuse, RZ ;  /* 0x0000009b97978224 */ /* 0x080fe400078e02ff */
[----:B---3--:R-:W-:Y:S01]  /*77f0*/  @!P4 IMAD R15, R24, R155, RZ ;  /* 0x0000009b180fc224 */ /* 0x008fe200078e02ff */
[----:B------:R1:W-:Y:S01]  /*7800*/  @!P5 STG.E.U8 desc[UR36][R8.64+0x78], R13 ;  /* 0x0000780d0800d986 */ /* 0x0003e2000c101124 */
[----:B------:R-:W-:-:S03]  /*7810*/  ISETP.LT.OR P5, PT, R3, 0x1, !P2 ;  /* 0x000000010300780c */ /* 0x000fc600057a1670 */
[----:B------:R-:W-:Y:S01]  /*7820*/  @!P3 IMAD R25, R25, R155, RZ ;  /* 0x0000009b1919b224 */ /* 0x000fe200078e02ff */
[----:B------:R-:W-:Y:S01]  /*7830*/  @!P0 STG.E.U8 desc[UR36][R8.64+0x79], R151 ;  /* 0x0000799708008986 */ /* 0x000fe2000c101124 */
[----:B------:R-:W-:-:S03]  /*7840*/  ISETP.LT.OR P0, PT, R3, 0x2, !P2 ;  /* 0x000000020300780c */ /* 0x000fc60005701670 */
[----:B------:R-:W-:Y:S01]  /*7850*/  @!P4 STG.E.U8 desc[UR36][R6.64], R15 ;  /* 0x0000000f0600c986 */ /* 0x000fe2000c101124 */
        /* <DEDUP_REMOVED lines=19> */
[-C--:B------:R-:W-:Y:S01]  /*7990*/  @!P4 IMAD R9, R32, R155.reuse, RZ ;  /* 0x0000009b2009c224 */ /* 0x080fe200078e02ff */
        /* <DEDUP_REMOVED lines=127> */
[----:B-1----:R-:W-:-:S04]  /*8190*/  @!P5 IMAD R13, R74, R155, RZ ;  /* 0x0000009b4a0dd224 */ /* 0x002fc800078e02ff */
        /* <DEDUP_REMOVED lines=12> */
[----:B------:R-:W-:-:S04]  /*8260*/  @!P0 IMAD R9, R78, R155, RZ ;  /* 0x0000009b4e098224 */ /* 0x000fc800078e02ff */
[-C--:B------:R-:W-:Y:S01]  /*8270*/  @!P4 IMAD R79, R79, R155.reuse, RZ ;  /* 0x0000009b4f4fc224 */ /* 0x080fe200078e02ff */
[----:B------:R1:W-:Y:S01]  /*8280*/  @!P0 STG.E.U8 desc[UR36][R10.64+0x68], R9 ;  /* 0x000068090a008986 */ /* 0x0003e2000c101124 */
[----:B------:R-:W-:Y:S02]  /*8290*/  ISETP.LT.OR P0, PT, R3, 0x71, !P2 ;  /* 0x000000710300780c */ /* 0x000fe40005701670 */
[----:B------:R-:W-:Y:S01]  /*82a0*/  @!P3 IMAD R81, R81, R155, RZ ;  /* 0x0000009b5151b224 */ /* 0x000fe200078e02ff */
[----:B------:R3:W-:Y:S01]  /*82b0*/  @!P4 STG.E.U8 desc[UR36][R10.64+0x69], R79 ;  /* 0x0000694f0a00c986 */ /* 0x0007e2000c101124 */
[----:B------:R-:W-:-:S03]  /*82c0*/  ISETP.LT.OR P4, PT, R3, 0x72, !P2 ;  /* 0x000000720300780c */ /* 0x000fc60005781670 */
[----:B------:R3:W-:Y:S01]  /*82d0*/  @!P3 STG.E.U8 desc[UR36][R6.64+0x71], R81 ;  /* 0x000071510600b986 */ /* 0x0007e2000c101124 */
[C---:B------:R-:W-:Y:S02]  /*82e0*/  ISETP.LT.OR P3, PT, R3.reuse, 0x79, !P1 ;  /* 0x000000790300780c */ /* 0x040fe40004f61670 */
[C---:B------:R-:W-:Y:S01]  /*82f0*/  ISETP.LT.OR P1, PT, R3.reuse, 0x7a, !P1 ;  /* 0x0000007a0300780c */ /* 0x040fe20004f21670 */
[----:B------:R3:W-:Y:S01]  /*8300*/  @!P5 STG.E.U8 desc[UR36][R6.64+0x70], R13 ;  /* 0x0000700d0600d986 */ /* 0x0007e2000c101124 */
[C---:B------:R-:W-:Y:S02]  /*8310*/  ISETP.LT.OR P5, PT, R3.reuse, 0x79, !P2 ;  /* 0x000000790300780c */ /* 0x040fe400057a1670 */
[----:B------:R-:W-:Y:S01]  /*8320*/  ISETP.LT.OR P2, PT, R3, 0x7a, !P2 ;  /* 0x0000007a0300780c */ /* 0x000fe20005741670 */
[-C--:B------:R-:W-:Y:S02]  /*8330*/  @!P0 IMAD R3, R82, R155.reuse, RZ ;  /* 0x0000009b52038224 */ /* 0x080fe400078e02ff */
[----:B------:R-:W-:-:S03]  /*8340*/  @!P4 IMAD R83, R83, R155, RZ ;  /* 0x0000009b5353c224 */ /* 0x000fc600078e02ff */
[----:B------:R3:W-:Y:S01]  /*8350*/  @!P0 STG.E.U8 desc[UR36][R10.64+0x70], R3 ;  /* 0x000070030a008986 */ /* 0x0007e2000c101124 */
[-C--:B0-----:R-:W-:Y:S02]  /*8360*/  @!P3 IMAD R5, R84, R155.reuse, RZ ;  /* 0x0000009b5405b224 */ /* 0x081fe400078e02ff */
[-C--:B------:R-:W-:Y:S01]  /*8370*/  @!P1 IMAD R85, R85, R155.reuse, RZ ;  /* 0x0000009b55559224 */ /* 0x080fe200078e02ff */
[----:B------:R3:W-:Y:S01]  /*8380*/  @!P4 STG.E.U8 desc[UR36][R10.64+0x71], R83 ;  /* 0x000071530a00c986 */ /* 0x0007e2000c101124 */
[-C--:B-1----:R-:W-:Y:S02]  /*8390*/  @!P5 IMAD R9, R86, R155.reuse, RZ ;  /* 0x0000009b5609d224 */ /* 0x082fe400078e02ff */
[----:B------:R-:W-:Y:S01]  /*83a0*/  @!P2 IMAD R87, R87, R155, RZ ;  /* 0x0000009b5757a224 */ /* 0x000fe200078e02ff */
[----:B------:R3:W-:Y:S04]  /*83b0*/  @!P3 STG.E.U8 desc[UR36][R6.64+0x78], R5 ;  /* 0x000078050600b986 */ /* 0x0007e8000c101124 */
[----:B------:R3:W-:Y:S04]  /*83c0*/  @!P1 STG.E.U8 desc[UR36][R6.64+0x79], R85 ;  /* 0x0000795506009986 */ /* 0x0007e8000c101124 */
[----:B------:R3:W-:Y:S04]  /*83d0*/  @!P5 STG.E.U8 desc[UR36][R10.64+0x78], R9 ;  /* 0x000078090a00d986 */ /* 0x0007e8000c101124 */
[----:B------:R3:W-:Y:S02]  /*83e0*/  @!P2 STG.E.U8 desc[UR36][R10.64+0x79], R87 ;  /* 0x000079570a00a986 */ /* 0x0007e4000c101124 */
.L_x_293:
[----:B------:R-:W-:Y:S05]  /*83f0*/  BSYNC B0 ;  /* 0x0000000000007941 */ /* 0x000fea0003800000 */
.L_x_35:
[----:B------:R-:W-:Y:S01]  /*8400*/  ULDC UR4, c[0x0][0xc] ;  /* 0x0000030000047ab9 */ /* 0x000fe20000000800 */
[----:B------:R-:W-:Y:S01]  /*8410*/  ULDC UR5, c[0x0][0x10] ;  /* 0x0000040000057ab9 */ /* 0x000fe20000000800 */
[----:B---3--:R-:W3:Y:S01]  /*8420*/  LDC R3, c[0x0][0x14] ;  /* 0x00000500ff037b82 */ /* 0x008ee20000000800 */
[----:B------:R-:W-:Y:S01]  /*8430*/  UIMAD.WIDE.U32 UR4, UR4, UR5, URZ ;  /* 0x00000005040472a5 */ /* 0x000fe2000f8e003f */
[----:B------:R-:W-:Y:S01]  /*8440*/  PRMT R0, RZ, 0x7610, R0 ;  /* 0x00007610ff007816 */ /* 0x000fe20000000000 */
[----:B------:R-:W-:Y:S02]  /*8450*/  IMAD.MOV.U32 R153, RZ, RZ, -0x1 ;  /* 0xffffffffff997424 */ /* 0x000fe400078e00ff */
[----:B------:R-:W-:Y:S02]  /*8460*/  IMAD.MOV.U32 R22, RZ, RZ, -0x1 ;  /* 0xffffffffff167424 */ /* 0x000fe400078e00ff */
[----:B---3--:R-:W-:-:S04]  /*8470*/  IMAD.WIDE.U32 R16, R3, UR4, R16 ;  /* 0x0000000403107c25 */ /* 0x008fc8000f8e0010 */
[----:B------:R-:W-:Y:S01]  /*8480*/  IMAD R3, R3, UR5, RZ ;  /* 0x0000000503037c24 */ /* 0x000fe2000f8e02ff */
[----:B------:R-:W-:Y:S02]  /*8490*/  ULDC.64 UR4, c[0x0][0x650] ;  /* 0x0001940000047ab9 */ /* 0x000fe40000000a00 */
[----:B------:R-:W-:Y:S01]  /*84a0*/  ISETP.GE.U32.AND P0, PT, R16, UR4, PT ;  /* 0x0000000410007c0c */ /* 0x000fe2000bf06070 */
[----:B------:R-:W-:-:S05]  /*84b0*/  IMAD.IADD R17, R17, 0x1, R3 ;  /* 0x0000000111117824 */ /* 0x000fca00078e0203 */
[----:B------:R-:W-:-:S13]  /*84c0*/  ISETP.GE.U32.AND.EX P0, PT, R17, UR5, PT, P0 ;  /* 0x0000000511007c0c */ /* 0x000fda000bf06100 */
[----:B------:R-:W-:Y:S05]  /*84d0*/  @P0 BRA `(.L_x_294) ;  /* 0x0000000400640947 */ /* 0x000fea0003800000 */
[----:B------:R-:W3:Y:S01]  /*84e0*/  S2R R12, SR_CTAID.X ;  /* 0x00000000000c7919 */ /* 0x000ee20000002500 */
[----:B0-----:R-:W0:Y:S01]  /*84f0*/  LDC.64 R10, c[0x0][0x628] ;  /* 0x00018a00ff0a7b82 */ /* 0x001e220000000a00 */
[----:B------:R-:W-:Y:S01]  /*8500*/  ULDC UR4, c[0x0][0x150] ;  /* 0x0000540000047ab9 */ /* 0x000fe20000000800 */
[----:B------:R-:W-:Y:S01]  /*8510*/  IMAD.MOV.U32 R8, RZ, RZ, R16 ;  /* 0x000000ffff087224 */ /* 0x000fe200078e0010 */
[----:B------:R-:W0:Y:S01]  /*8520*/  S2R R24, SR_CTAID.Y ;  /* 0x0000000000187919 */ /* 0x000e220000002600 */
[----:B------:R-:W-:-:S04]  /*8530*/  IMAD.MOV.U32 R9, RZ, RZ, R17 ;  /* 0x000000ffff097224 */ /* 0x000fc800078e0011 */
[----:B------:R-:W1:Y:S08]  /*8540*/  LDC R21, c[0x0][0x144] ;  /* 0x00005100ff157b82 */ /* 0x000e700000000800 */
[----:B------:R-:W1:Y:S08]  /*8550*/  LDC R0, c[0x0][0x630] ;  /* 0x00018c00ff007b82 */ /* 0x000e700000000800 */
[----:B------:R-:W1:Y:S01]  /*8560*/  LDC.64 R14, c[0x0][0x620] ;  /* 0x00018800ff0e7b82 */ /* 0x000e620000000a00 */
[----:B0-----:R-:W-:-:S04]  /*8570*/  ISETP.NE.U32.AND P0, PT, R10, RZ, PT ;  /* 0x000000ff0a00720c */ /* 0x001fc80003f05070 */
[----:B------:R-:W-:Y:S02]  /*8580*/  ISETP.NE.AND.EX P0, PT, R11, RZ, PT, P0 ;  /* 0x000000ff0b00720c */ /* 0x000fe40003f05300 */
[----:B---3--:R-:W-:-:S05]  /*8590*/  I2FP.F32.U32 R3, R12 ;  /* 0x0000000c00037245 */ /* 0x008fca0000201000 */
[----:B------:R-:W-:-:S04]  /*85a0*/  FMUL R3, R3, UR4 ;  /* 0x0000000403037c20 */ /* 0x000fc80008400000 */
[----:B------:R0:W3:Y:S02]  /*85b0*/  F2I.U32.TRUNC.NTZ R20, R3 ;  /* 0x0000000300147305 */ /* 0x0000e4000020f000 */
[----:B------:R-:W-:Y:S05]  /*85c0*/  @!P0 BRA `(.L_x_295) ;  /* 0x0000000000288947 */ /* 0x000fea0003800000 */
[----:B0-----:R-:W0:Y:S02]  /*85d0*/  LDC R3, c[0x0][0x634] ;  /* 0x00018d00ff037b82 */ /* 0x001e240000000800 */
        /* <DEDUP_REMOVED lines=9> */
.L_x_295:
[----:B------:R-:W2:Y:S01]  /*8670*/  LDC.64 R28, c[0x0][0x640] ;  /* 0x00019000ff1c7b82 */ /* 0x000ea20000000a00 */
[-CC-:B-1----:R-:W-:Y:S01]  /*8680*/  SHF.R.U64 R22, R8, R0.reuse, R9.reuse ;  /* 0x0000000008167219 */ /* 0x182fe20000001209 */
[----:B---3--:R-:W-:Y:S01]  /*8690*/  IMAD.MOV R20, RZ, RZ, -R20 ;  /* 0x000000ffff147224 */ /* 0x008fe200078e0a14 */
[----:B------:R-:W-:Y:S01]  /*86a0*/  SHF.R.U32.HI R0, RZ, R0, R9 ;  /* 0x00000000ff007219 */ /* 0x000fe20000011609 */
[----:B------:R-:W-:Y:S01]  /*86b0*/  ULDC UR4, c[0x0][0x154] ;  /* 0x0000550000047ab9 */ /* 0x000fe20000000800 */
[----:B0-----:R-:W-:Y:S01]  /*86c0*/  IADD3 R3, P0, RZ, -R22, RZ ;  /* 0x80000016ff037210 */ /* 0x001fe20007f1e0ff */
[----:B------:R-:W-:Y:S02]  /*86d0*/  IMAD R21, R21, R20, R12 ;  /* 0x0000001415157224 */ /* 0x000fe400078e020c */
[----:B------:R-:W0:Y:S01]  /*86e0*/  LDC R6, c[0x0][0x618] ;  /* 0x00018600ff067b82 */ /* 0x000e220000000800 */
[----:B------:R-:W-:Y:S02]  /*86f0*/  IMAD.MOV.U32 R7, RZ, RZ, 0x1 ;  /* 0x00000001ff077424 */ /* 0x000fe400078e00ff */
[----:B------:R-:W-:-:S04]  /*8700*/  IMAD.X R5, RZ, RZ, ~R0, P0 ;  /* 0x000000ffff057224 */ /* 0x000fc800000e0e00 */
[-C--:B------:R-:W-:Y:S01]  /*8710*/  IMAD R0, R5, R14.reuse, RZ ;  /* 0x0000000e05007224 */ /* 0x080fe200078e02ff */
[----:B------:R-:W1:Y:S01]  /*8720*/  LDC R8, c[0x0][0x608] ;  /* 0x00018200ff087b82 */ /* 0x000e620000000800 */
[----:B------:R-:W-:-:S04]  /*8730*/  IMAD.WIDE.U32 R4, R3, R14, R16 ;  /* 0x0000000e03047225 */ /* 0x000fc800078e0010 */
[----:B------:R-:W-:Y:S01]  /*8740*/  IMAD R3, R3, R15, R0 ;  /* 0x0000000f03037224 */ /* 0x000fe200078e0200 */
[----:B------:R-:W-:Y:S02]  /*8750*/  I2FP.F32.U32 R0, R24 ;  /* 0x0000001800007245 */ /* 0x000fe40000201000 */
[----:B------:R-:W3:Y:S01]  /*8760*/  LDC R26, c[0x0][0x658] ;  /* 0x00019600ff1a7b82 */ /* 0x000ee20000000800 */
[----:B------:R-:W-:Y:S01]  /*8770*/  IMAD.IADD R3, R5, 0x1, R3 ;  /* 0x0000000105037824 */ /* 0x000fe200078e0203 */
[----:B--2---:R-:W-:Y:S01]  /*8780*/  ISETP.NE.U32.AND P0, PT, R28, RZ, PT ;  /* 0x000000ff1c00720c */ /* 0x004fe20003f05070 */
[----:B------:R-:W-:Y:S01]  /*8790*/  FMUL R0, R0, UR4 ;  /* 0x0000000400007c20 */ /* 0x000fe20008400000 */
[----:B------:R-:W-:Y:S02]  /*87a0*/  IMAD.MOV.U32 R5, RZ, RZ, -0x1 ;  /* 0xffffffffff057424 */ /* 0x000fe400078e00ff */
[----:B------:R-:W-:Y:S01]  /*87b0*/  ISETP.NE.AND.EX P0, PT, R29, RZ, PT, P0 ;  /* 0x000000ff1d00720c */ /* 0x000fe20003f05300 */
[----:B------:R2:W2:Y:S01]  /*87c0*/  F2I.U32.TRUNC.NTZ R13, R0 ;  /* 0x00000000000d7305 */ /* 0x0004a2000020f000 */
[----:B------:R-:W2:Y:S01]  /*87d0*/  LDC R15, c[0x0][0x148] ;  /* 0x00005200ff0f7b82 */ /* 0x000ea20000000800 */
[----:B0-----:R-:W-:-:S02]  /*87e0*/  SHF.R.U64 R12, R4, R6, R3 ;  /* 0x00000006040c7219 */ /* 0x001fc40000001203 */
[----:B------:R-:W-:-:S05]  /*87f0*/  SHF.R.U32.HI R3, RZ, R6, R3 ;  /* 0x00000006ff037219 */ /* 0x000fca0000011603 */
[----:B------:R-:W0:Y:S01]  /*8800*/  LDC R20, c[0x0][0x600] ;  /* 0x00018000ff147b82 */ /* 0x000e220000000800 */
[-CC-:B-1----:R-:W-:Y:S02]  /*8810*/  SHF.R.U64 R10, R12, R8.reuse, R3.reuse ;  /* 0x000000080c0a7219 */ /* 0x182fe40000001203 */
[----:B------:R-:W-:-:S05]  /*8820*/  SHF.R.U32.HI R3, RZ, R8, R3 ;  /* 0x00000008ff037219 */ /* 0x000fca0000011603 */
[----:B------:R-:W1:Y:S01]  /*8830*/  LDC R27, c[0x0][0x648] ;  /* 0x00019200ff1b7b82 */ /* 0x000e620000000800 */
[-C--:B---3--:R-:W-:Y:S02]  /*8840*/  SHF.L.U32 R4, R5, R26.reuse, RZ ;  /* 0x0000001a05047219 */ /* 0x088fe400000006ff */
[--C-:B------:R-:W-:Y:S02]  /*8850*/  SHF.R.U64 R14, R10, R26, R3.reuse ;  /* 0x0000001a0a0e7219 */ /* 0x100fe40000001203 */
[----:B------:R-:W-:Y:S02]  /*8860*/  LOP3.LUT R25, RZ, R4, RZ, 0x33, !PT ;  /* 0x00000004ff197212 */ /* 0x000fe400078e33ff */
[-C--:B------:R-:W-:Y:S01]  /*8870*/  SHF.R.U32.HI R5, RZ, R26.reuse, R3 ;  /* 0x0000001aff057219 */ /* 0x080fe20000011603 */
[----:B------:R-:W3:Y:S01]  /*8880*/  LDC R30, c[0x0][0x638] ;  /* 0x00018e00ff1e7b82 */ /* 0x000ee20000000800 */
[----:B------:R-:W-:Y:S01]  /*8890*/  SHF.L.U32 R154, R7, R26, RZ ;  /* 0x0000001a079a7219 */ /* 0x000fe200000006ff */
[----:B------:R-:W-:-:S06]  /*88a0*/  IMAD.MOV.U32 R4, RZ, RZ, R14 ;  /* 0x000000ffff047224 */ /* 0x000fcc00078e000e */
[----:B------:R-:W0:Y:S01]  /*88b0*/  LDC R31, c[0x0][0x610] ;  /* 0x00018400ff1f7b82 */ /* 0x000e220000000800 */
        /* <DEDUP_REMOVED lines=11> */
.L_x_296:
[----:B------:R-:W-:Y:S01]  /*8970*/  ISETP.NE.AND P0, PT, R2, 0x1, PT ;  /* 0x000000010200780c */ /* 0x000fe20003f05270 */
[----:B0-----:R-:W-:Y:S01]  /*8980*/  VIADD R7, R20, 0xffffffff ;  /* 0xffffffff14077836 */ /* 0x001fe20000000000 */
[----:B-12---:R-:W-:Y:S01]  /*8990*/  SHF.R.U64 R0, R4, R27, R5 ;  /* 0x0000001b04007219 */ /* 0x006fe20000001205 */
[----:B------:R-:W-:Y:S01]  /*89a0*/  IMAD.MOV R13, RZ, RZ, -R13 ;  /* 0x000000ffff0d7224 */ /* 0x000fe200078e0a0d */
[----:B------:R-:W-:Y:S01]  /*89b0*/  LOP3.LUT R5, R10, R25, RZ, 0xc0, !PT ;  /* 0x000000190a057212 */ /* 0x000fe200078ec0ff */
[----:B------:R-:W-:Y:S02]  /*89c0*/  IMAD.MOV.U32 R4, RZ, RZ, 0x1 ;  /* 0x00000001ff047424 */ /* 0x000fe400078e00ff */
[----:B------:R-:W-:Y:S02]  /*89d0*/  IMAD.MOV R3, RZ, RZ, -R0 ;  /* 0x000000ffff037224 */ /* 0x000fe400078e0a00 */
[----:B------:R-:W-:Y:S01]  /*89e0*/  IMAD R154, R154, R0, R5 ;  /* 0x000000009a9a7224 */ /* 0x000fe200078e0205 */
[----:B------:R-:W-:Y:S01]  /*89f0*/  LOP3.LUT R5, R12, R7, RZ, 0xc0, !PT ;  /* 0x000000070c057212 */ /* 0x000fe200078ec0ff */
[----:B---3--:R-:W-:-:S02]  /*8a00*/  IMAD R0, R3, R30, R14 ;  /* 0x0000001e03007224 */ /* 0x008fc400078e020e */
[----:B------:R-:W-:Y:S02]  /*8a10*/  @P0 IMAD R21, R15, R13, R24 ;  /* 0x0000000d0f150224 */ /* 0x000fe400078e0218 */
[----:B------:R-:W-:Y:S01]  /*8a20*/  IMAD R3, R0, R20, R5 ;  /* 0x0000001400037224 */ /* 0x000fe200078e0205 */
[----:B------:R-:W-:Y:S01]  /*8a30*/  PRMT R0, R4, 0x7610, R0 ;  /* 0x0000761004007816 */ /* 0x000fe20000000000 */
[----:B------:R-:W-:-:S05]  /*8a40*/  IMAD R154, R154, R31, R21 ;  /* 0x0000001f9a9a7224 */ /* 0x000fca00078e0215 */
[----:B------:R-:W-:Y:S02]  /*8a50*/  SEL R153, R3, R154, !P0 ;  /* 0x0000009a03997207 */ /* 0x000fe40004000000 */
[----:B------:R-:W-:-:S07]  /*8a60*/  SEL R154, R154, R3, !P0 ;  /* 0x000000039a9a7207 */ /* 0x000fce0004000000 */
.L_x_294:
[----:B------:R-:W-:-:S13]  /*8a70*/  LOP3.LUT P0, RZ, R0, 0xff, RZ, 0xc0, !PT ;  /* 0x000000ff00ff7812 */ /* 0x000fda000780c0ff */
[----:B------:R-:W-:Y:S05]  /*8a80*/  @P0 BRA `(.L_x_297) ;  /* 0xffffff8800540947 */ /* 0x000fea000383ffff */
[----:B------:R-:W-:Y:S05]  /*8a90*/  EXIT ;  /* 0x000000000000794d */ /* 0x000fea0003800000 */
.L_x_8:
[----:B0-----:R-:W-:Y:S01]  /*8aa0*/  ULDC.64 UR4, c[0x0][0x650] ;  /* 0x0001940000047ab9 */ /* 0x001fe20000000a00 */
        /* <DEDUP_REMOVED lines=25> */
.L_x_299:
[----:B------:R-:W0:Y:S01]  /*8c40*/  LDC.64 R28, c[0x0][0x640] ;  /* 0x00019000ff1c7b82 */ /* 0x000e220000000a00 */
[-CC-:B------:R-:W-:Y:S01]  /*8c50*/  SHF.R.U64 R22, R12, R6.reuse, R13.reuse ;  /* 0x000000060c167219 */ /* 0x180fe2000000120d */
[----:B------:R-:W-:Y:S01]  /*8c60*/  IMAD.MOV.U32 R30, RZ, RZ, 0x1 ;  /* 0x00000001ff1e7424 */ /* 0x000fe200078e00ff */
[----:B------:R-:W-:Y:S02]  /*8c70*/  SHF.R.U32.HI R6, RZ, R6, R13 ;  /* 0x00000006ff067219 */ /* 0x000fe4000001160d */
        /* <DEDUP_REMOVED lines=8> */
[----:B------:R-:W-:Y:S01]  /*8d00*/  IMAD.IADD R9, R9, 0x1, R11 ;  /* 0x0000000109097824 */ /* 0x000fe200078e020b */
[----:B0-----:R-:W-:-:S04]  /*8d10*/  ISETP.NE.U32.AND P0, PT, R28, RZ, PT ;  /* 0x000000ff1c00720c */ /* 0x001fc80003f05070 */
[----:B------:R-:W-:Y:S02]  /*8d20*/  ISETP.NE.AND.EX P0, PT, R29, RZ, PT, P0 ;  /* 0x000000ff1d00720c */ /* 0x000fe40003f05300 */
[----:B------:R-:W0:Y:S01]  /*8d30*/  LDC R20, c[0x0][0x600] ;  /* 0x00018000ff147b82 */ /* 0x000e220000000800 */
[-CC-:B-1----:R-:W-:Y:S01]  /*8d40*/  SHF.R.U64 R14, R8, R10.reuse, R9.reuse ;  /* 0x0000000a080e7219 */ /* 0x182fe20000001209 */
[----:B------:R-:W-:Y:S01]  /*8d50*/  IMAD.MOV.U32 R8, RZ, RZ, -0x1 ;  /* 0xffffffffff087424 */ /* 0x000fe200078e00ff */
[----:B------:R-:W-:-:S05]  /*8d60*/  SHF.R.U32.HI R9, RZ, R10, R9 ;  /* 0x0000000aff097219 */ /* 0x000fca0000011609 */
[----:B------:R-:W1:Y:S01]  /*8d70*/  LDC R26, c[0x0][0x648] ;  /* 0x00019200ff1a7b82 */ /* 0x000e620000000800 */
[-CC-:B--2---:R-:W-:Y:S02]  /*8d80*/  SHF.R.U64 R21, R14, R12.reuse, R9.reuse ;  /* 0x0000000c0e157219 */ /* 0x184fe40000001209 */
[----:B------:R-:W-:-:S05]  /*8d90*/  SHF.R.U32.HI R6, RZ, R12, R9 ;  /* 0x0000000cff067219 */ /* 0x000fca0000011609 */
[----:B------:R-:W2:Y:S01]  /*8da0*/  LDC R27, c[0x0][0x638] ;  /* 0x00018e00ff1b7b82 */ /* 0x000ea20000000800 */
[-C--:B---3--:R-:W-:Y:S02]  /*8db0*/  SHF.L.U32 R8, R8, R25.reuse, RZ ;  /* 0x0000001908087219 */ /* 0x088fe400000006ff */
[-CC-:B------:R-:W-:Y:S02]  /*8dc0*/  SHF.R.U64 R23, R21, R25.reuse, R6.reuse ;  /* 0x0000001915177219 */ /* 0x180fe40000001206 */
[----:B------:R-:W-:Y:S02]  /*8dd0*/  LOP3.LUT R32, RZ, R8, RZ, 0x33, !PT ;  /* 0x00000008ff207212 */ /* 0x000fe400078e33ff */
[----:B------:R-:W-:Y:S01]  /*8de0*/  SHF.R.U32.HI R9, RZ, R25, R6 ;  /* 0x00000019ff097219 */ /* 0x000fe20000011606 */
[----:B------:R-:W3:Y:S01]  /*8df0*/  LDC R31, c[0x0][0x610] ;  /* 0x00018400ff1f7b82 */ /* 0x000ee20000000800 */
[----:B------:R-:W-:Y:S01]  /*8e00*/  IMAD.MOV.U32 R8, RZ, RZ, R23 ;  /* 0x000000ffff087224 */ /* 0x000fe200078e0017 */
[----:B------:R-:W-:Y:S06]  /*8e10*/  @!P0 BRA `(.L_x_300) ;  /* 0x0000000000288947 */ /* 0x000fec0003800000 */
        /* <DEDUP_REMOVED lines=10> */
.L_x_300:
[----:B------:R-:W-:Y:S02]  /*8ec0*/  ISETP.NE.AND P0, PT, R2, 0x1, PT ;  /* 0x000000010200780c */ /* 0x000fe40003f05270 */
[----:B-1----:R-:W-:Y:S01]  /*8ed0*/  SHF.R.U64 R6, R8, R26, R9 ;  /* 0x0000001a08067219 */ /* 0x002fe20000001209 */
[----:B0-----:R-:W-:Y:S01]  /*8ee0*/  VIADD R9, R20, 0xffffffff ;  /* 0xffffffff14097836 */ /* 0x001fe20000000000 */
[----:B------:R-:W-:Y:S02]  /*8ef0*/  SHF.L.U32 R30, R30, R25, RZ ;  /* 0x000000191e1e7219 */ /* 0x000fe400000006ff */
[----:B------:R-:W-:Y:S01]  /*8f00*/  LOP3.LUT R5, R21, R32, RZ, 0xc0, !PT ;  /* 0x0000002015057212 */ /* 0x000fe200078ec0ff */
[----:B------:R-:W-:-:S04]  /*8f10*/  IMAD.MOV R8, RZ, RZ, -R6 ;  /* 0x000000ffff087224 */ /* 0x000fc800078e0a06 */
[----:B------:R-:W-:Y:S01]  /*8f20*/  IMAD R6, R30, R6, R5 ;  /* 0x000000061e067224 */ /* 0x000fe200078e0205 */
[----:B------:R-:W-:Y:S01]  /*8f30*/  LOP3.LUT R5, R14, R9, RZ, 0xc0, !PT ;  /* 0x000000090e057212 */ /* 0x000fe200078ec0ff */
[----:B------:R-:W-:Y:S02]  /*8f40*/  @P0 IMAD R3, R7, R24, R4 ;  /* 0x0000001807030224 */ /* 0x000fe400078e0204 */
[----:B--2---:R-:W-:Y:S02]  /*8f50*/  IMAD R4, R8, R27, R23 ;  /* 0x0000001b08047224 */ /* 0x004fe400078e0217 */
[----:B---3--:R-:W-:Y:S02]  /*8f60*/  IMAD R3, R6, R31, R3 ;  /* 0x0000001f06037224 */ /* 0x008fe400078e0203 */
[----:B------:R-:W-:Y:S02]  /*8f70*/  IMAD R4, R4, R20, R5 ;  /* 0x0000001404047224 */ /* 0x000fe400078e0205 */
[----:B------:R-:W-:-:S02]  /*8f80*/  IMAD.MOV.U32 R8, RZ, RZ, 0x1 ;  /* 0x00000001ff087424 */ /* 0x000fc400078e00ff */
[----:B------:R-:W-:Y:S01]  /*8f90*/  IMAD.MOV.U32 R6, RZ, RZ, R22 ;  /* 0x000000ffff067224 */ /* 0x000fe200078e0016 */
[----:B------:R-:W-:Y:S02]  /*8fa0*/  SEL R20, R4, R3, !P0 ;  /* 0x0000000304147207 */ /* 0x000fe40004000000 */
[----:B------:R-:W-:-:S07]  /*8fb0*/  SEL R21, R3, R4, !P0 ;  /* 0x0000000403157207 */ /* 0x000fce0004000000 */
.L_x_298:
[----:B------:R-:W-:-:S08]  /*8fc0*/  NOP ;  /* 0x0000000000007918 */ /* 0x000fd00000000000 */
[----:B------:R-:W0:-:S00]  /*8fd0*/  USETMAXREG.DEALLOC.CTAPOOL 0x28 ;  /* 0x00000028000079c8 */ /* 0x000e0000080e0500 */
[----:B0-----:R-:W-:-:S13]  /*8fe0*/  ISETP.NE.AND P0, PT, R0, RZ, PT ;  /* 0x000000ff0000720c */ /* 0x001fda0003f05270 */
[----:B------:R-:W-:Y:S05]  /*8ff0*/  @P0 EXIT ;  /* 0x000000000000094d */ /* 0x000fea0003800000 */
[----:B------:R-:W-:Y:S01]  /*9000*/  LOP3.LUT P0, RZ, R8, 0xff, RZ, 0xc0, !PT ;  /* 0x000000ff08ff7812 */ /* 0x000fe2000780c0ff */
[----:B------:R-:W-:Y:S02]  /*9010*/  IMAD.MOV.U32 R0, RZ, RZ, 0x1 ;  /* 0x00000001ff007424 */ /* 0x000fe400078e00ff */
[----:B------:R-:W-:-:S10]  /*9020*/  IMAD.MOV.U32 R3, RZ, RZ, RZ ;  /* 0x000000ffff037224 */ /* 0x000fd400078e00ff */
[----:B------:R-:W-:Y:S05]  /*9030*/  @!P0 BRA `(.L_x_301) ;  /* 0x0000000c00488947 */ /* 0x000fea0003800000 */
[----:B------:R-:W0:Y:S01]  /*9040*/  LDC R0, c[0x0][0x28c] ;  /* 0x0000a300ff007b82 */ /* 0x000e220000000800 */
[----:B------:R-:W1:Y:S01]  /*9050*/  S2R R11, SR_CgaCtaId ;  /* 0x00000000000b7919 */ /* 0x000e620000008800 */
[----:B------:R-:W-:Y:S01]  /*9060*/  ULDC UR5, c[0x0][0x658] ;  /* 0x0001960000057ab9 */ /* 0x000fe20000000800 */
[----:B------:R-:W-:Y:S01]  /*9070*/  UMOV UR7, 0xffffffff ;  /* 0xffffffff00077882 */ /* 0x000fe20000000000 */
[----:B------:R-:W-:Y:S01]  /*9080*/  ULDC UR6, c[0x0][0xc] ;  /* 0x0000030000067ab9 */ /* 0x000fe20000000800 */
[----:B------:R-:W-:Y:S01]  /*9090*/  USHF.L.U32 UR8, UR7, UR5, URZ ;  /* 0x0000000507087299 */ /* 0x000fe2000800063f */
[----:B------:R-:W-:Y:S01]  /*90a0*/  BSSY B0, `(.L_x_301) ;  /* 0x00000cb000007945 */ /* 0x000fe20003800000 */
[----:B------:R-:W-:Y:S01]  /*90b0*/  UMOV UR9, 0x1 ;  /* 0x0000000100097882 */ /* 0x000fe20000000000 */
[----:B------:R-:W-:Y:S01]  /*90c0*/  ULDC UR7, c[0x0][0x10] ;  /* 0x0000040000077ab9 */ /* 0x000fe20000000800 */
[----:B------:R-:W-:Y:S01]  /*90d0*/  USHF.L.U32 UR18, UR9, UR5, URZ ;  /* 0x0000000509127299 */ /* 0x000fe2000800063f */
[----:B------:R-:W-:Y:S01]  /*90e0*/  IMAD.MOV.U32 R9, RZ, RZ, 0x1 ;  /* 0x00000001ff097424 */ /* 0x000fe200078e00ff */
[----:B------:R-:W-:Y:S01]  /*90f0*/  UIMAD.WIDE.U32 UR6, UR6, UR7, URZ ;  /* 0x00000007060672a5 */ /* 0x000fe2000f8e003f */
[----:B------:R-:W-:Y:S01]  /*9100*/  LOP3.LUT R8, R19, 0x2, RZ, 0xfc, !PT ;  /* 0x0000000213087812 */ /* 0x000fe200078efcff */
[----:B------:R-:W-:Y:S01]  /*9110*/  ULDC UR5, c[0x0][0x14] ;  /* 0x0000050000057ab9 */ /* 0x000fe20000000800 */
[----:B------:R-:W-:Y:S01]  /*9120*/  ULDC UR4, c[0x0][0x600] ;  /* 0x0001800000047ab9 */ /* 0x000fe20000000800 */
[----:B------:R-:W-:-:S02]  /*9130*/  UIMAD.WIDE.U32 UR22, UR6, UR5, URZ ;  /* 0x00000005061672a5 */ /* 0x000fc4000f8e003f */
[----:B------:R-:W-:Y:S02]  /*9140*/  UIMAD UR13, UR7, UR5, URZ ;  /* 0x00000005070d72a4 */ /* 0x000fe4000f8e023f */
[----:B------:R-:W-:Y:S02]  /*9150*/  UIADD3 UR4, UR4, -0x1, URZ ;  /* 0xffffffff04047890 */ /* 0x000fe4000fffe03f */
[----:B------:R-:W-:Y:S02]  /*9160*/  ULOP3.LUT UR17, URZ, UR8, URZ, 0x33, !UPT ;  /* 0x000000083f117292 */ /* 0x000fe4000f8e333f */
[----:B------:R-:W-:Y:S01]  /*9170*/  UIADD3 UR13, UR23, UR13, URZ ;  /* 0x0000000d170d7290 */ /* 0x000fe2000fffe03f */
[----:B0-----:R-:W-:Y:S01]  /*9180*/  VIADD R0, R0, 0x1f ;  /* 0x0000001f00007836 */ /* 0x001fe20000000000 */
[----:B------:R-:W-:-:S04]  /*9190*/  ULDC.64 UR24, c[0x0][0x198] ;  /* 0x0000660000187ab9 */ /* 0x000fc80000000a00 */
[----:B------:R-:W-:Y:S01]  /*91a0*/  SHF.R.S32.HI R3, RZ, 0x1f, R0 ;  /* 0x0000001fff037819 */ /* 0x000fe20000011400 */
[----:B-1----:R-:W-:-:S03]  /*91b0*/  IMAD.SHL.U32 R4, R11, 0x200, RZ ;  /* 0x000002000b047824 */ /* 0x002fc600078e00ff */
[----:B------:R-:W-:Y:S01]  /*91c0*/  LEA.HI R10, R3, R0, RZ, 0x5 ;  /* 0x00000000030a7211 */ /* 0x000fe200078f28ff */
[----:B------:R-:W-:Y:S02]  /*91d0*/  IMAD.SHL.U32 R11, R11, 0x10, RZ ;  /* 0x000000100b0b7824 */ /* 0x000fe400078e00ff */
[----:B------:R-:W-:Y:S01]  /*91e0*/  IMAD.MOV.U32 R0, RZ, RZ, 0x1 ;  /* 0x00000001ff007424 */ /* 0x000fe200078e00ff */
[----:B------:R-:W-:Y:S01]  /*91f0*/  LOP3.LUT R4, R4, 0xe00, RZ, 0xc0, !PT ;  /* 0x00000e0004047812 */ /* 0x000fe200078ec0ff */
[----:B------:R-:W-:Y:S01]  /*9200*/  IMAD.MOV.U32 R3, RZ, RZ, RZ ;  /* 0x000000ffff037224 */ /* 0x000fe200078e00ff */
[----:B------:R-:W-:Y:S02]  /*9210*/  SHF.R.S32.HI R10, RZ, 0x5, R10 ;  /* 0x00000005ff0a7819 */ /* 0x000fe4000001140a */
[----:B------:R-:W-:Y:S01]  /*9220*/  LOP3.LUT R11, R11, 0x70, RZ, 0xc0, !PT ;  /* 0x000000700b0b7812 */ /* 0x000fe200078ec0ff */
[----:B------:R-:W-:Y:S02]  /*9230*/  VIADD R12, R4, 0x24200 ;  /* 0x00024200040c7836 */ /* 0x000fe40000000000 */
[----:B------:R-:W-:-:S07]  /*9240*/  VIADD R13, R10, 0x1 ;  /* 0x000000010a0d7836 */ /* 0x000fce0000000000 */
.L_x_312:
[----:B------:R-:W-:-:S03]  /*9250*/  UMOV UR5, 0xffffffff ;  /* 0xffffffff00057882 */ /* 0x000fc60000000000 */
[----:B------:R-:W-:Y:S05]  /*9260*/  BRA.DIV UR5, `(.L_x_302) ;  /* 0x00000016059c7947 */ /* 0x000fea000b800000 */
[----:B------:R-:W-:-:S13]  /*9270*/  ELECT P6, URZ, PT ;  /* 0x00000000003f782f */ /* 0x000fda00038c0000 */
.L_x_337:
[----:B------:R-:W0:Y:S01]  /*9280*/  LDC R4, c[0x0][0x28c] ;  /* 0x0000a300ff047b82 */ /* 0x000e220000000800 */
[----:B------:R-:W-:Y:S01]  /*9290*/  BSSY B1, `(.L_x_303) ;  /* 0x0000038000017945 */ /* 0x000fe20003800000 */
[----:B0-----:R-:W-:-:S13]  /*92a0*/  ISETP.LT.OR P6, PT, R4, 0x1, !P6 ;  /* 0x000000010400780c */ /* 0x001fda00077c1670 */
[----:B------:R-:W-:Y:S05]  /*92b0*/  @P6 BRA `(.L_x_304) ;  /* 0x0000000000d46947 */ /* 0x000fea0003800000 */
[----:B------:R-:W-:Y:S02]  /*92c0*/  IMAD.SHL.U32 R21, R21, 0x100, RZ ;  /* 0x0000010015157824 */ /* 0x000fe400078e00ff */
[----:B------:R-:W-:Y:S02]  /*92d0*/  IMAD R20, R20, 0x80, R11 ;  /* 0x0000008014147824 */ /* 0x000fe400078e020b */
[----:B------:R-:W-:Y:S02]  /*92e0*/  IMAD.MOV.U32 R24, RZ, RZ, RZ ;  /* 0x000000ffff187224 */ /* 0x000fe400078e00ff */
[----:B------:R-:W-:Y:S02]  /*92f0*/  IMAD.MOV.U32 R4, RZ, RZ, R13 ;  /* 0x000000ffff047224 */ /* 0x000fe400078e000d */
[----:B------:R-:W-:Y:S02]  /*9300*/  IMAD.MOV.U32 R5, RZ, RZ, R0 ;  /* 0x000000ffff057224 */ /* 0x000fe400078e0000 */
[----:B------:R-:W-:-:S07]  /*9310*/  IMAD.MOV.U32 R7, RZ, RZ, R3 ;  /* 0x000000ffff077224 */ /* 0x000fce00078e0003 */
.L_x_307:
[----:B------:R-:W0:Y:S01]  /*9320*/  S2R R15, SR_CgaCtaId ;  /* 0x00000000000f7919 */ /* 0x000e220000008800 */
[----:B------:R-:W-:Y:S02]  /*9330*/  MOV R14, 0x400 ;  /* 0x00000400000e7802 */ /* 0x000fe40000000f00 */
[----:B------:R-:W-:Y:S02]  /*9340*/  LOP3.LUT P1, RZ, R18, 0x7f, RZ, 0xc0, !PT ;  /* 0x0000007f12ff7812 */ /* 0x000fe4000782c0ff */
[----:B0-----:R-:W-:Y:S02]  /*9350*/  LEA R22, R15, R14, 0x18 ;  /* 0x0000000e0f167211 */ /* 0x001fe400078ec0ff */
[----:B------:R-:W-:-:S09]  /*9360*/  SHF.L.U32 R14, R5, 0x1f, RZ ;  /* 0x0000001f050e7819 */ /* 0x000fd200000006ff */
[----:B------:R-:W0:Y:S01]  /*9370*/  @!P1 LDC R15, c[0x0][0x500] ;  /* 0x00014000ff0f9b82 */ /* 0x000e220000000800 */
[----:B------:R-:W-:-:S04]  /*9380*/  IMAD R23, R7, 0x8, R22 ;  /* 0x0000000807177824 */ /* 0x000fc800078e0216 */
[----:B------:R-:W1:Y:S02]  /*9390*/  SYNCS.PHASECHK.TRANS64.TRYWAIT P0, [R23+URZ+0x90], R14 ;  /* 0x0000900e170075a7 */ /* 0x000e64000800017f */
[----:B-1----:R-:W-:Y:S05]  /*93a0*/  @!P0 BRA `(.L_x_305) ;  /* 0x00000014006c8947 */ /* 0x002fea0003800000 */
.L_x_338:
[----:B-1----:R-:W-:Y:S01]  /*93b0*/  PRMT R14, R8, 0x9910, RZ ;  /* 0x00009910080e7816 */ /* 0x002fe200000000ff */
[----:B0-----:R0:W-:Y:S03]  /*93c0*/  @!P1 SYNCS.ARRIVE.TRANS64 RZ, [R23+URZ], R15 ;  /* 0x0000000f17ff99a7 */ /* 0x0011e6000800003f */
[----:B------:R-:W-:-:S13]  /*93d0*/  ISETP.NE.AND P0, PT, R14, 0x2, PT ;  /* 0x000000020e00780c */ /* 0x000fda0003f05270 */
[----:B0-----:R-:W-:Y:S05]  /*93e0*/  @P0 BRA `(.L_x_306) ;  /* 0x0000000000040947 */ /* 0x001fea0003800000 */
[----:B------:R-:W-:Y:S01]  /*93f0*/  BPT.TRAP 0x1 ;  /* 0x000000040000795c */ /* 0x000fe20000300000 */
.L_x_306:
[----:B------:R-:W-:Y:S01]  /*9400*/  R2UR UR19, R22 ;  /* 0x00000000161372ca */ /* 0x000fe200000e0000 */
[----:B------:R-:W-:Y:S01]  /*9410*/  IMAD R22, R7, 0x2000, R22 ;  /* 0x0000200007167824 */ /* 0x000fe200078e0216 */
[----:B------:R-:W-:Y:S01]  /*9420*/  R2UR UR9, R23 ;  /* 0x00000000170972ca */ /* 0x000fe200000e0000 */
[----:B------:R-:W-:Y:S01]  /*9430*/  IMAD R14, R7, 0x1000, R12 ;  /* 0x00001000070e7824 */ /* 0x000fe200078e020c */
[----:B------:R-:W-:Y:S01]  /*9440*/  UIADD3 UR6, UP0, UR24, 0xf0, URZ ;  /* 0x000000f018067890 */ /* 0x000fe2000ff1e03f */
[----:B------:R-:W-:Y:S01]  /*9450*/  VIADD R4, R4, 0xffffffff ;  /* 0xffffffff04047836 */ /* 0x000fe20000000000 */
[----:B------:R-:W-:Y:S01]  /*9460*/  R2UR UR5, R22 ;  /* 0x00000000160572ca */ /* 0x000fe200000e0000 */
[----:B------:R-:W-:Y:S01]  /*9470*/  UIADD3 UR26, UP1, UR24, 0x1f0, URZ ;  /* 0x000001f0181a7890 */ /* 0x000fe2000ff3e03f */
[----:B------:R-:W-:Y:S01]  /*9480*/  R2UR UR8, R14 ;  /* 0x000000000e0872ca */ /* 0x000fe200000e0000 */
[----:B------:R-:W-:Y:S01]  /*9490*/  UIADD3.X UR7, URZ, UR25, URZ, UP0, !UPT ;  /* 0x000000193f077290 */ /* 0x000fe200087fe43f */
[----:B------:R-:W-:Y:S01]  /*94a0*/  R2UR UR11, R21 ;  /* 0x00000000150b72ca */ /* 0x000fe200000e0000 */
[----:B------:R-:W-:Y:S01]  /*94b0*/  VIADD R7, R7, 0x1 ;  /* 0x0000000107077836 */ /* 0x000fe20000000000 */
[----:B------:R-:W-:Y:S01]  /*94c0*/  R2UR UR10, R24 ;  /* 0x00000000180a72ca */ /* 0x000fe200000e0000 */
[----:B------:R-:W-:Y:S01]  /*94d0*/  UIADD3.X UR27, URZ, UR25, URZ, UP1, !UPT ;  /* 0x000000193f1b7290 */ /* 0x000fe20008ffe43f */
[----:B------:R-:W-:Y:S01]  /*94e0*/  R2UR UR12, R6 ;  /* 0x00000000060c72ca */ /* 0x000fe200000e0000 */
[----:B------:R-:W-:Y:S01]  /*94f0*/  UMOV UR14, 0x0 ;  /* 0x00000000000e7882 */ /* 0x000fe20000000000 */
[----:B------:R-:W-:Y:S01]  /*9500*/  R2UR UR20, R20 ;  /* 0x00000000141472ca */ /* 0x000fe200000e0000 */
[----:B------:R-:W-:Y:S01]  /*9510*/  UMOV UR15, 0x10000000 ;  /* 0x10000000000f7882 */ /* 0x000fe20000000000 */
[----:B------:R-:W-:Y:S01]  /*9520*/  ISETP.GT.AND P1, PT, R4, 0x1, PT ;  /* 0x000000010400780c */ /* 0x000fe20003f24270 */
[----:B------:R-:W-:Y:S01]  /*9530*/  UIADD3 UR16, UR5, 0x200, URZ ;  /* 0x0000020005107890 */ /* 0x000fe2000fffe03f */
[----:B------:R-:W-:Y:S01]  /*9540*/  ISETP.NE.AND P0, PT, R7, 0x12, PT ;  /* 0x000000120700780c */ /* 0x000fe20003f05270 */
[----:B------:R-:W-:Y:S01]  /*9550*/  UIADD3 UR5, UR19, UR8, URZ ;  /* 0x0000000813057290 */ /* 0x000fe2000fffe03f */
[----:B------:R-:W-:Y:S01]  /*9560*/  VIADD R24, R24, 0x20 ;  /* 0x0000002018187836 */ /* 0x000fe20000000000 */
[----:B------:R-:W-:Y:S01]  /*9570*/  UMOV UR21, 0xff0000 ;  /* 0x00ff000000157882 */ /* 0x000fe20000000000 */
[----:B------:R-:W-:-:S02]  /*9580*/  SEL R14, RZ, 0x1, P0 ;  /* 0x00000001ff0e7807 */ /* 0x000fc40000000000 */
[----:B------:R-:W-:Y:S01]  /*9590*/  UMOV UR8, UR16 ;  /* 0x0000001000087c82 */ /* 0x000fe20008000000 */
[----:B------:R-:W-:Y:S01]  /*95a0*/  SEL R7, R7, RZ, P0 ;  /* 0x000000ff07077207 */ /* 0x000fe20000000000 */
[----:B------:R0:W-:Y:S01]  /*95b0*/  UTMALDG.3D [UR8], [UR6], desc[UR14] ;  /* 0x00000e08060075b4 */ /* 0x0001e20008011000 */
[----:B------:R-:W-:Y:S01]  /*95c0*/  LOP3.LUT R5, R5, R14, RZ, 0x3c, !PT ;  /* 0x0000000e05057212 */ /* 0x000fe200078e3cff */
[----:B0-----:R-:W-:Y:S01]  /*95d0*/  UMOV UR11, UR20 ;  /* 0x00000014000b7c82 */ /* 0x001fe20008000000 */
[----:B------:R-:W-:Y:S02]  /*95e0*/  UMOV UR8, UR5 ;  /* 0x0000000500087c82 */ /* 0x000fe40008000000 */
[----:B------:R0:W-:Y:S02]  /*95f0*/  UTMALDG.3D.MULTICAST [UR8], [UR26], UR21, desc[UR14] ;  /* 0x00000e081a0073b4 */ /* 0x0001e40008011815 */
[----:B0-----:R-:W-:Y:S05]  /*9600*/  @P1 BRA `(.L_x_307) ;  /* 0xfffffffc00441947 */ /* 0x001fea000383ffff */
.L_x_304:
[----:B------:R-:W-:Y:S05]  /*9610*/  BSYNC B1 ;  /* 0x0000000000017941 */ /* 0x000fea0003800000 */
.L_x_303:
[----:B------:R-:W-:Y:S01]  /*9620*/  LOP3.LUT P1, RZ, R9, 0xff, RZ, 0xc0, !PT ;  /* 0x000000ff09ff7812 */ /* 0x000fe2000782c0ff */
[C---:B------:R-:W-:Y:S01]  /*9630*/  IMAD.IADD R6, R10.reuse, 0x1, R3 ;  /* 0x000000010a067824 */ /* 0x040fe200078e0203 */
[----:B------:R-:W-:Y:S01]  /*9640*/  ULDC.64 UR6, c[0x0][0x650] ;  /* 0x0001940000067ab9 */ /* 0x000fe20000000a00 */
[----:B------:R-:W-:Y:S01]  /*9650*/  ISETP.GE.U32.AND P2, PT, R10, 0x12, PT ;  /* 0x000000120a00780c */ /* 0x000fe20003f46070 */
[----:B------:R-:W-:Y:S01]  /*9660*/  BSSY B1, `(.L_x_308) ;  /* 0x000006c000017945 */ /* 0x000fe20003800000 */
[----:B------:R-:W-:Y:S01]  /*9670*/  IMAD.MOV.U32 R21, RZ, RZ, -0x1 ;  /* 0xffffffffff157424 */ /* 0x000fe200078e00ff */
[----:B------:R-:W-:Y:S01]  /*9680*/  ISETP.GT.U32.AND P0, PT, R6, 0x11, PT ;  /* 0x000000110600780c */ /* 0x000fe20003f04070 */
[----:B------:R-:W-:Y:S01]  /*9690*/  IMAD.MOV.U32 R20, RZ, RZ, -0x1 ;  /* 0xffffffffff147424 */ /* 0x000fe200078e00ff */
[----:B------:R-:W-:Y:S02]  /*96a0*/  PRMT R9, RZ, 0x7610, R9 ;  /* 0x00007610ff097816 */ /* 0x000fe40000000009 */
[----:B------:R-:W-:-:S03]  /*96b0*/  ISETP.LT.U32.AND P0, PT, R10, 0x12, P0 ;  /* 0x000000120a00780c */ /* 0x000fc60000701070 */
[----:B------:R-:W0:Y:S01]  /*96c0*/  @P1 S2R R5, SR_CgaCtaId ;  /* 0x0000000000051919 */ /* 0x000e220000008800 */
[----:B------:R-:W-:-:S04]  /*96d0*/  @P1 MOV R4, 0x400 ;  /* 0x0000040000041802 */ /* 0x000fc80000000f00 */
[----:B0-----:R-:W-:Y:S01]  /*96e0*/  @P1 LEA R3, R5, R4, 0x18 ;  /* 0x0000000405031211 */ /* 0x001fe200078ec0ff */
[----:B------:R-:W-:-:S03]  /*96f0*/  IMAD.WIDE.U32 R4, R6, 0x38e38e39, RZ ;  /* 0x38e38e3906047825 */ /* 0x000fc600078e00ff */
[----:B------:R0:W-:Y:S01]  /*9700*/  @P1 SYNCS.ARRIVE.TRANS64.A1T0 RZ, [R3+URZ+0x138], RZ ;  /* 0x000138ff03ff19a7 */ /* 0x0001e2000810003f */
[----:B------:R-:W-:Y:S02]  /*9710*/  IADD3 R16, P1, R16, UR22, RZ ;  /* 0x0000001610107c10 */ /* 0x000fe4000ff3e0ff */
[----:B------:R-:W-:Y:S02]  /*9720*/  SHF.R.U32.HI R5, RZ, 0x2, R5 ;  /* 0x00000002ff057819 */ /* 0x000fe40000011605 */
[----:B------:R-:W-:Y:S02]  /*9730*/  IADD3.X R17, R17, UR13, RZ, P1, !PT ;  /* 0x0000000d11117c10 */ /* 0x000fe40008ffe4ff */
[----:B------:R-:W-:Y:S02]  /*9740*/  PRMT R4, RZ, 0x7610, R4 ;  /* 0x00007610ff047816 */ /* 0x000fe40000000004 */
[----:B0-----:R-:W-:Y:S02]  /*9750*/  SEL R3, RZ, 0x1, !P0 ;  /* 0x00000001ff037807 */ /* 0x001fe40004000000 */
[----:B------:R-:W-:-:S02]  /*9760*/  ISETP.GE.U32.AND P0, PT, R16, UR6, PT ;  /* 0x0000000610007c0c */ /* 0x000fc4000bf06070 */
[----:B------:R-:W-:Y:S01]  /*9770*/  LOP3.LUT R0, R0, R3, RZ, 0x3c, !PT ;  /* 0x0000000300007212 */ /* 0x000fe200078e3cff */
[----:B------:R-:W-:Y:S01]  /*9780*/  IMAD R3, R5, -0x12, R6 ;  /* 0xffffffee05037824 */ /* 0x000fe200078e0206 */
[----:B------:R-:W-:Y:S01]  /*9790*/  ISETP.GE.U32.AND.EX P0, PT, R17, UR7, PT, P0 ;  /* 0x0000000711007c0c */ /* 0x000fe2000bf06100 */
[----:B------:R-:W-:Y:S01]  /*97a0*/  IMAD.MOV.U32 R6, RZ, RZ, -0x1 ;  /* 0xffffffffff067424 */ /* 0x000fe200078e00ff */
[----:B------:R-:W-:-:S11]  /*97b0*/  @P2 LOP3.LUT R0, R0, 0x1, R5, 0x78, !PT ;  /* 0x0000000100002812 */ /* 0x000fd600078e7805 */
[----:B------:R-:W-:Y:S05]  /*97c0*/  @P0 BRA `(.L_x_309) ;  /* 0x0000000400540947 */ /* 0x000fea0003800000 */
[----:B------:R-:W0:Y:S01]  /*97d0*/  S2R R15, SR_CTAID.X ;  /* 0x00000000000f7919 */ /* 0x000e220000002500 */
[----:B------:R-:W-:Y:S01]  /*97e0*/  ULDC.64 UR6, c[0x0][0x628] ;  /* 0x00018a0000067ab9 */ /* 0x000fe20000000a00 */
[----:B------:R-:W-:Y:S01]  /*97f0*/  ULDC UR8, c[0x0][0x630] ;  /* 0x00018c0000087ab9 */ /* 0x000fe20000000800 */
[----:B------:R-:W-:Y:S01]  /*9800*/  ISETP.NE.U32.AND P0, PT, RZ, UR6, PT ;  /* 0x00000006ff007c0c */ /* 0x000fe2000bf05070 */
[----:B------:R-:W1:Y:S01]  /*9810*/  S2R R20, SR_CTAID.Y ;  /* 0x0000000000147919 */ /* 0x000e620000002600 */
[----:B------:R-:W-:Y:S01]  /*9820*/  ULDC UR9, c[0x0][0x150] ;  /* 0x0000540000097ab9 */ /* 0x000fe20000000800 */
[----:B------:R-:W-:Y:S01]  /*9830*/  IMAD.MOV.U32 R4, RZ, RZ, R16 ;  /* 0x000000ffff047224 */ /* 0x000fe200078e0010 */
[----:B------:R-:W-:Y:S01]  /*9840*/  ISETP.NE.AND.EX P0, PT, RZ, UR7, PT, P0 ;  /* 0x00000007ff007c0c */ /* 0x000fe2000bf05300 */
[----:B------:R-:W-:Y:S01]  /*9850*/  IMAD.MOV.U32 R5, RZ, RZ, R17 ;  /* 0x000000ffff057224 */ /* 0x000fe200078e0011 */
[----:B0-----:R-:W-:-:S11]  /*9860*/  I2FP.F32.U32 R22, R15 ;  /* 0x0000000f00167245 */ /* 0x001fd60000201000 */
[----:B------:R-:W-:Y:S05]  /*9870*/  @!P0 BRA `(.L_x_310) ;  /* 0x0000000000288947 */ /* 0x000fea0003800000 */
[----:B------:R-:W-:Y:S02]  /*9880*/  ULDC UR5, c[0x0][0x634] ;  /* 0x00018d0000057ab9 */ /* 0x000fe40000000800 */
[----:B------:R-:W-:-:S05]  /*9890*/  IADD3 R5, P0, R16, UR5, RZ ;  /* 0x0000000510057c10 */ /* 0x000fca000ff1e0ff */
[----:B------:R-:W-:-:S04]  /*98a0*/  IMAD.X R21, RZ, RZ, R17, P0 ;  /* 0x000000ffff157224 */ /* 0x000fc800000e0611 */
[----:B------:R-:W-:-:S04]  /*98b0*/  IMAD.WIDE.U32 R6, R21, UR6, RZ ;  /* 0x0000000615067c25 */ /* 0x000fc8000f8e00ff */
[----:B------:R-:W-:-:S04]  /*98c0*/  IMAD.WIDE.U32 R6, P0, R5, UR7, R6 ;  /* 0x0000000705067c25 */ /* 0x000fc8000f800006 */
[----:B------:R-:W-:-:S04]  /*98d0*/  IMAD.WIDE.U32 R4, R5, UR6, RZ ;  /* 0x0000000605047c25 */ /* 0x000fc8000f8e00ff */
[----:B------:R-:W-:Y:S01]  /*98e0*/  IMAD.MOV.U32 R4, RZ, RZ, R7 ;  /* 0x000000ffff047224 */ /* 0x000fe200078e0007 */
[----:B------:R-:W-:Y:S01]  /*98f0*/  IADD3 RZ, P1, R5, R6, RZ ;  /* 0x0000000605ff7210 */ /* 0x000fe20007f3e0ff */
[----:B------:R-:W-:-:S04]  /*9900*/  IMAD.X R5, RZ, RZ, RZ, P0 ;  /* 0x000000ffff057224 */ /* 0x000fc800000e06ff */
[----:B------:R-:W-:-:S08]  /*9910*/  IMAD.WIDE.U32.X R4, R21, UR7, R4, P1 ;  /* 0x0000000715047c25 */ /* 0x000fd000088e0404 */
.L_x_310:
[--C-:B------:R-:W-:Y:S01]  /*9920*/  SHF.R.U64 R14, R4, UR8, R5.reuse ;  /* 0x00000008040e7c19 */ /* 0x100fe20008001205 */
[----:B------:R-:W-:Y:S01]  /*9930*/  FMUL R22, R22, UR9 ;  /* 0x0000000916167c20 */ /* 0x000fe20008400000 */
[----:B------:R-:W-:Y:S01]  /*9940*/  SHF.R.U32.HI R4, RZ, UR8, R5 ;  /* 0x00000008ff047c19 */ /* 0x000fe20008011605 */
[----:B------:R-:W0:Y:S01]  /*9950*/  LDC R6, c[0x0][0x144] ;  /* 0x00005100ff067b82 */ /* 0x000e220000000800 */
[----:B------:R-:W-:Y:S01]  /*9960*/  IADD3 R5, P0, RZ, -R14, RZ ;  /* 0x8000000eff057210 */ /* 0x000fe20007f1e0ff */
[----:B------:R-:W-:Y:S01]  /*9970*/  ULDC UR5, c[0x0][0x154] ;  /* 0x0000550000057ab9 */ /* 0x000fe20000000800 */
[----:B-1----:R-:W-:Y:S01]  /*9980*/  I2FP.F32.U32 R7, R20 ;  /* 0x0000001400077245 */ /* 0x002fe20000201000 */
[----:B------:R-:W1:Y:S01]  /*9990*/  F2I.U32.TRUNC.NTZ R22, R22 ;  /* 0x0000001600167305 */ /* 0x000e62000020f000 */
[----:B------:R-:W-:Y:S01]  /*99a0*/  ULDC.64 UR6, c[0x0][0x620] ;  /* 0x0001880000067ab9 */ /* 0x000fe20000000a00 */
[----:B------:R-:W-:Y:S01]  /*99b0*/  IMAD.X R4, RZ, RZ, ~R4, P0 ;  /* 0x000000ffff047224 */ /* 0x000fe200000e0e04 */
[----:B------:R-:W-:Y:S01]  /*99c0*/  ISETP.NE.AND P2, PT, R2, 0x1, PT ;  /* 0x000000010200780c */ /* 0x000fe20003f45270 */
[----:B------:R-:W-:Y:S01]  /*99d0*/  FMUL R23, R7, UR5 ;  /* 0x0000000507177c20 */ /* 0x000fe20008400000 */
[----:B------:R-:W2:Y:S01]  /*99e0*/  LDC R25, c[0x0][0x148] ;  /* 0x00005200ff197b82 */ /* 0x000ea20000000800 */
[----:B------:R-:W-:Y:S01]  /*99f0*/  IMAD R4, R4, UR6, RZ ;  /* 0x0000000604047c24 */ /* 0x000fe2000f8e02ff */
[----:B------:R-:W-:-:S03]  /*9a00*/  ULDC UR5, c[0x0][0x618] ;  /* 0x0001860000057ab9 */ /* 0x000fc60000000800 */
[----:B------:R-:W3:Y:S01]  /*9a10*/  F2I.U32.TRUNC.NTZ R23, R23 ;  /* 0x0000001700177305 */ /* 0x000ee2000020f000 */
[C---:B------:R-:W-:Y:S02]  /*9a20*/  IMAD R7, R5.reuse, UR7, R4 ;  /* 0x0000000705077c24 */ /* 0x040fe4000f8e0204 */
[----:B------:R-:W-:Y:S01]  /*9a30*/  IMAD.WIDE.U32 R4, R5, UR6, R16 ;  /* 0x0000000605047c25 */ /* 0x000fe2000f8e0010 */
[----:B------:R-:W-:Y:S02]  /*9a40*/  ULDC.64 UR6, c[0x0][0x640] ;  /* 0x0001900000067ab9 */ /* 0x000fe40000000a00 */
[----:B------:R-:W-:Y:S01]  /*9a50*/  ISETP.NE.U32.AND P0, PT, RZ, UR6, PT ;  /* 0x00000006ff007c0c */ /* 0x000fe2000bf05070 */
[----:B------:R-:W-:Y:S02]  /*9a60*/  IMAD.IADD R5, R5, 0x1, R7 ;  /* 0x0000000105057824 */ /* 0x000fe400078e0207 */
[----:B-1----:R-:W-:Y:S01]  /*9a70*/  IMAD.MOV R22, RZ, RZ, -R22 ;  /* 0x000000ffff167224 */ /* 0x002fe200078e0a16 */
[----:B------:R-:W-:-:S02]  /*9a80*/  ISETP.NE.AND.EX P0, PT, RZ, UR7, PT, P0 ;  /* 0x00000007ff007c0c */ /* 0x000fc4000bf05300 */
[----:B------:R-:W-:Y:S01]  /*9a90*/  SHF.R.U64 R21, R4, UR5, R5 ;  /* 0x0000000504157c19 */ /* 0x000fe20008001205 */
[----:B0-----:R-:W-:Y:S01]  /*9aa0*/  IMAD R15, R6, R22, R15 ;  /* 0x00000016060f7224 */ /* 0x001fe200078e020f */
[----:B------:R-:W-:Y:S01]  /*9ab0*/  SHF.R.U32.HI R4, RZ, UR5, R5 ;  /* 0x00000005ff047c19 */ /* 0x000fe20008011605 */
[----:B------:R-:W-:Y:S01]  /*9ac0*/  ULDC UR5, c[0x0][0x608] ;  /* 0x0001820000057ab9 */ /* 0x000fe20000000800 */
[----:B---3--:R-:W-:Y:S02]  /*9ad0*/  IMAD.MOV R6, RZ, RZ, -R23 ;  /* 0x000000ffff067224 */ /* 0x008fe400078e0a17 */
[--C-:B------:R-:W-:Y:S02]  /*9ae0*/  SHF.R.U64 R22, R21, UR5, R4.reuse ;  /* 0x0000000515167c19 */ /* 0x100fe40008001204 */
[----:B------:R-:W-:Y:S01]  /*9af0*/  SHF.R.U32.HI R5, RZ, UR5, R4 ;  /* 0x00000005ff057c19 */ /* 0x000fe20008011604 */
[----:B------:R-:W-:Y:S01]  /*9b00*/  ULDC UR5, c[0x0][0x658] ;  /* 0x0001960000057ab9 */ /* 0x000fe20000000800 */
[----:B--2---:R-:W-:-:S02]  /*9b10*/  @P2 IMAD R15, R25, R6, R20 ;  /* 0x00000006190f2224 */ /* 0x004fc400078e0214 */
[--C-:B------:R-:W-:Y:S02]  /*9b20*/  SHF.R.U64 R20, R22, UR5, R5.reuse ;  /* 0x0000000516147c19 */ /* 0x100fe40008001205 */
[----:B------:R-:W-:-:S03]  /*9b30*/  SHF.R.U32.HI R23, RZ, UR5, R5 ;  /* 0x00000005ff177c19 */ /* 0x000fc60008011605 */
[----:B------:R-:W-:Y:S02]  /*9b40*/  IMAD.MOV.U32 R6, RZ, RZ, R20 ;  /* 0x000000ffff067224 */ /* 0x000fe400078e0014 */
[----:B------:R-:W-:Y:S01]  /*9b50*/  IMAD.MOV.U32 R5, RZ, RZ, R23 ;  /* 0x000000ffff057224 */ /* 0x000fe200078e0017 */
[----:B------:R-:W-:Y:S06]  /*9b60*/  @!P0 BRA `(.L_x_311) ;  /* 0x00000000002c8947 */ /* 0x000fec0003800000 */
        /* <DEDUP_REMOVED lines=9> */
[----:B------:R-:W-:-:S04]  /*9c00*/  IMAD.WIDE.U32.X R4, R23, UR7, R4, P1 ;  /* 0x0000000717047c25 */ /* 0x000fc800088e0404 */
[----:B------:R-:W-:-:S07]  /*9c10*/  IMAD.MOV.U32 R6, RZ, RZ, R4 ;  /* 0x000000ffff067224 */ /* 0x000fce00078e0004 */
.L_x_311:
[----:B------:R-:W-:Y:S01]  /*9c20*/  ULDC UR5, c[0x0][0x648] ;  /* 0x0001920000057ab9 */ /* 0x000fe20000000800 */
[----:B------:R-:W-:Y:S01]  /*9c30*/  LOP3.LUT R4, R22, UR17, RZ, 0xc0, !PT ;  /* 0x0000001116047c12 */ /* 0x000fe2000f8ec0ff */
[----:B------:R-:W-:Y:S01]  /*9c40*/  ULDC UR6, c[0x0][0x610] ;  /* 0x0001840000067ab9 */ /* 0x000fe20000000800 */
[----:B------:R-:W-:Y:S01]  /*9c50*/  SHF.R.U64 R5, R6, UR5, R5 ;  /* 0x0000000506057c19 */ /* 0x000fe20008001205 */
[----:B------:R-:W-:Y:S01]  /*9c60*/  ULDC UR5, c[0x0][0x638] ;  /* 0x00018e0000057ab9 */ /* 0x000fe20000000800 */
[----:B------:R-:W-:-:S03]  /*9c70*/  LOP3.LUT R21, R21, UR4, RZ, 0xc0, !PT ;  /* 0x0000000415157c12 */ /* 0x000fc6000f8ec0ff */
[----:B------:R-:W-:Y:S02]  /*9c80*/  IMAD.MOV R7, RZ, RZ, -R5 ;  /* 0x000000ffff077224 */ /* 0x000fe400078e0a05 */
[----:B------:R-:W-:Y:S02]  /*9c90*/  IMAD R4, R5, UR18, R4 ;  /* 0x0000001205047c24 */ /* 0x000fe4000f8e0204 */
[----:B------:R-:W-:Y:S01]  /*9ca0*/  IMAD R20, R7, UR5, R20 ;  /* 0x0000000507147c24 */ /* 0x000fe2000f8e0214 */
[----:B------:R-:W-:Y:S01]  /*9cb0*/  ULDC UR5, c[0x0][0x600] ;  /* 0x0001800000057ab9 */ /* 0x000fe20000000800 */
[----:B------:R-:W-:Y:S02]  /*9cc0*/  IMAD R15, R4, UR6, R15 ;  /* 0x00000006040f7c24 */ /* 0x000fe4000f8e020f */
[----:B------:R-:W-:Y:S02]  /*9cd0*/  IMAD R6, R20, UR5, R21 ;  /* 0x0000000514067c24 */ /* 0x000fe4000f8e0215 */
[----:B------:R-:W-:-:S03]  /*9ce0*/  IMAD.MOV.U32 R4, RZ, RZ, 0x1 ;  /* 0x00000001ff047424 */ /* 0x000fc600078e00ff */
[----:B------:R-:W-:Y:S02]  /*9cf0*/  SEL R20, R6, R15, !P2 ;  /* 0x0000000f06147207 */ /* 0x000fe40005000000 */
[----:B------:R-:W-:Y:S01]  /*9d00*/  SEL R21, R15, R6, !P2 ;  /* 0x000000060f157207 */ /* 0x000fe20005000000 */
[----:B------:R-:W-:-:S07]  /*9d10*/  IMAD.MOV.U32 R6, RZ, RZ, R14 ;  /* 0x000000ffff067224 */ /* 0x000fce00078e000e */
.L_x_309:
[----:B------:R-:W-:Y:S05]  /*9d20*/  BSYNC B1 ;  /* 0x0000000000017941 */ /* 0x000fea0003800000 */
.L_x_308:
[----:B------:R-:W-:-:S13]  /*9d30*/  LOP3.LUT P0, RZ, R4, 0xff, RZ, 0xc0, !PT ;  /* 0x000000ff04ff7812 */ /* 0x000fda000780c0ff */
[----:B------:R-:W-:Y:S05]  /*9d40*/  @P0 BRA `(.L_x_312) ;  /* 0xfffffff400400947 */ /* 0x000fea000383ffff */
[----:B------:R-:W-:Y:S05]  /*9d50*/  BSYNC B0 ;  /* 0x0000000000007941 */ /* 0x000fea0003800000 */
.L_x_301:
[----:B------:R-:W-:-:S03]  /*9d60*/  UMOV UR5, 0xffffffff ;  /* 0xffffffff00057882 */ /* 0x000fc60000000000 */
[----:B------:R-:W-:Y:S05]  /*9d70*/  BRA.DIV UR5, `(.L_x_313) ;  /* 0x0000000e050c7947 */ /* 0x000fea000b800000 */
[----:B------:R-:W-:-:S13]  /*9d80*/  ELECT P6, URZ, PT ;  /* 0x00000000003f782f */ /* 0x000fda00038c0000 */
.L_x_341:
[----:B------:R-:W-:Y:S04]  /*9d90*/  BSSY B0, `(.L_x_314) ;  /* 0x00000a9000007945 */ /* 0x000fe80003800000 */
[----:B------:R-:W-:Y:S05]  /*9da0*/  @!P6 BRA `(.L_x_315) ;  /* 0x00000008009ce947 */ /* 0x000fea0003800000 */
[----:B------:R-:W-:-:S04]  /*9db0*/  LOP3.LUT R19, R19, 0x2, RZ, 0xfc, !PT ;  /* 0x0000000213137812 */ /* 0x000fc800078efcff */
[----:B------:R-:W-:-:S13]  /*9dc0*/  ISETP.NE.AND P0, PT, R19, 0x3, PT ;  /* 0x000000031300780c */ /* 0x000fda0003f05270 */
[----:B------:R-:W-:Y:S05]  /*9dd0*/  @!P0 BRA `(.L_x_316) ;  /* 0x0000000000048947 */ /* 0x000fea0003800000 */
[----:B------:R-:W-:Y:S01]  /*9de0*/  BPT.TRAP 0x1 ;  /* 0x000000040000795c */ /* 0x000fe20000300000 */
.L_x_316:
[----:B------:R-:W0:Y:S01]  /*9df0*/  S2R R5, SR_CgaCtaId ;  /* 0x0000000000057919 */ /* 0x000e220000008800 */
[----:B------:R-:W-:Y:S02]  /*9e00*/  MOV R2, 0x400 ;  /* 0x0000040000027802 */ /* 0x000fe40000000f00 */
[----:B------:R-:W-:Y:S02]  /*9e10*/  SHF.L.U32 R4, R0, 0x1f, RZ ;  /* 0x0000001f00047819 */ /* 0x000fe400000006ff */
[----:B0-----:R-:W-:-:S05]  /*9e20*/  LEA R2, R5, R2, 0x18 ;  /* 0x0000000205027211 */ /* 0x001fca00078ec0ff */
[----:B------:R-:W-:-:S04]  /*9e30*/  VIADD R2, R2, 0x90 ;  /* 0x0000009002027836 */ /* 0x000fc80000000000 */
[C---:B------:R-:W-:Y:S02]  /*9e40*/  IMAD R7, R3.reuse, 0x8, R2 ;  /* 0x0000000803077824 */ /* 0x040fe400078e0202 */
[----:B------:R-:W-:Y:S02]  /*9e50*/  VIADD R3, R3, 0x1 ;  /* 0x0000000103037836 */ /* 0x000fe40000000000 */
[----:B------:R-:W0:Y:S03]  /*9e60*/  SYNCS.PHASECHK.TRANS64.TRYWAIT P0, [R7+URZ], R4 ;  /* 0x00000004070075a7 */ /* 0x000e26000800017f */
[----:B------:R-:W-:-:S04]  /*9e70*/  ISETP.NE.AND P1, PT, R3, 0x12, PT ;  /* 0x000000120300780c */ /* 0x000fc80003f25270 */
[----:B------:R-:W-:Y:S02]  /*9e80*/  SEL R5, RZ, 0x1, P1 ;  /* 0x00000001ff057807 */ /* 0x000fe40000800000 */
[----:B------:R-:W-:Y:S02]  /*9e90*/  SEL R3, R3, RZ, P1 ;  /* 0x000000ff03037207 */ /* 0x000fe40000800000 */
[----:B------:R-:W-:-:S03]  /*9ea0*/  LOP3.LUT R6, R0, R5, RZ, 0x3c, !PT ;  /* 0x0000000500067212 */ /* 0x000fc600078e3cff */
[----:B------:R-:W-:Y:S01]  /*9eb0*/  IMAD R8, R3, 0x8, R2 ;  /* 0x0000000803087824 */ /* 0x000fe200078e0202 */
[----:B------:R-:W-:Y:S01]  /*9ec0*/  SHF.L.U32 R5, R6, 0x1f, RZ ;  /* 0x0000001f06057819 */ /* 0x000fe200000006ff */
[----:B0-----:R-:W-:Y:S06]  /*9ed0*/  @!P0 BRA `(.L_x_317) ;  /* 0x0000000800d48947 */ /* 0x001fec0003800000 */
.L_x_342:
[----:B------:R-:W1:Y:S01]  /*9ee0*/  SYNCS.PHASECHK.TRANS64.TRYWAIT P0, [R8+URZ], R5 ;  /* 0x00000005080075a7 */ /* 0x000e62000800017f */
[----:B------:R-:W-:-:S05]  /*9ef0*/  VIADD R0, R3, 0x1 ;  /* 0x0000000103007836 */ /* 0x000fca0000000000 */
[----:B------:R-:W-:-:S04]  /*9f00*/  ISETP.NE.AND P1, PT, R0, 0x12, PT ;  /* 0x000000120000780c */ /* 0x000fc80003f25270 */
[----:B------:R-:W-:Y:S02]  /*9f10*/  SEL R3, RZ, 0x1, P1 ;  /* 0x00000001ff037807 */ /* 0x000fe40000800000 */
[----:B0-----:R-:W-:Y:S02]  /*9f20*/  SEL R7, R0, RZ, P1 ;  /* 0x000000ff00077207 */ /* 0x001fe40000800000 */
[----:B------:R-:W-:-:S03]  /*9f30*/  LOP3.LUT R6, R6, R3, RZ, 0x3c, !PT ;  /* 0x0000000306067212 */ /* 0x000fc600078e3cff */
[----:B------:R-:W-:Y:S01]  /*9f40*/  IMAD R9, R7, 0x8, R2 ;  /* 0x0000000807097824 */ /* 0x000fe200078e0202 */
[----:B------:R-:W-:Y:S01]  /*9f50*/  SHF.L.U32 R4, R6, 0x1f, RZ ;  /* 0x0000001f06047819 */ /* 0x000fe200000006ff */
[----:B-1----:R-:W-:Y:S06]  /*9f60*/  @!P0 BRA `(.L_x_318) ;  /* 0x0000000800c48947 */ /* 0x002fec0003800000 */
.L_x_343:
[----:B------:R-:W1:Y:S01]  /*9f70*/  SYNCS.PHASECHK.TRANS64.TRYWAIT P0, [R9+URZ], R4 ;  /* 0x00000004090075a7 */ /* 0x000e62000800017f */
[----:B------:R-:W-:-:S05]  /*9f80*/  VIADD R0, R7, 0x1 ;  /* 0x0000000107007836 */ /* 0x000fca0000000000 */
[----:B------:R-:W-:-:S04]  /*9f90*/  ISETP.NE.AND P1, PT, R0, 0x12, PT ;  /* 0x000000120000780c */ /* 0x000fc80003f25270 */
[----:B------:R-:W-:Y:S02]  /*9fa0*/  SEL R3, RZ, 0x1, P1 ;  /* 0x00000001ff037807 */ /* 0x000fe40000800000 */
[----:B------:R-:W-:Y:S02]  /*9fb0*/  SEL R7, R0, RZ, P1 ;  /* 0x000000ff00077207 */ /* 0x000fe40000800000 */
[----:B------:R-:W-:-:S03]  /*9fc0*/  LOP3.LUT R6, R6, R3, RZ, 0x3c, !PT ;  /* 0x0000000306067212 */ /* 0x000fc600078e3cff */
[----:B0-----:R-:W-:Y:S01]  /*9fd0*/  IMAD R8, R7, 0x8, R2 ;  /* 0x0000000807087824 */ /* 0x001fe200078e0202 */
[----:B------:R-:W-:Y:S01]  /*9fe0*/  SHF.L.U32 R5, R6, 0x1f, RZ ;  /* 0x0000001f06057819 */ /* 0x000fe200000006ff */
[----:B-1----:R-:W-:Y:S06]  /*9ff0*/  @!P0 BRA `(.L_x_319) ;  /* 0x0000000800b48947 */ /* 0x002fec0003800000 */
.L_x_344:
        /* <DEDUP_REMOVED lines=9> */
.L_x_345:
        /* <DEDUP_REMOVED lines=9> */
.L_x_346:
        /* <DEDUP_REMOVED lines=9> */
.L_x_347:
        /* <DEDUP_REMOVED lines=9> */
.L_x_348:
        /* <DEDUP_REMOVED lines=9> */
.L_x_349:
        /* <DEDUP_REMOVED lines=9> */
.L_x_350:
        /* <DEDUP_REMOVED lines=9> */
.L_x_351:
        /* <DEDUP_REMOVED lines=9> */
.L_x_352:
        /* <DEDUP_REMOVED lines=9> */
.L_x_353:
        /* <DEDUP_REMOVED lines=9> */
.L_x_354:
        /* <DEDUP_REMOVED lines=9> */
.L_x_355:
        /* <DEDUP_REMOVED lines=9> */
.L_x_356:
[----:B------:R-:W1:Y:S01]  /*a6c0*/  SYNCS.PHASECHK.TRANS64.TRYWAIT P0, [R8+URZ], R5 ;  /* 0x00000005080075a7 */ /* 0x000e62000800017f */
[----:B------:R-:W-:-:S05]  /*a6d0*/  VIADD R0, R7, 0x1 ;  /* 0x0000000107007836 */ /* 0x000fca0000000000 */
[----:B------:R-:W-:-:S04]  /*a6e0*/  ISETP.NE.AND P1, PT, R0, 0x12, PT ;  /* 0x000000120000780c */ /* 0x000fc80003f25270 */
[----:B------:R-:W-:Y:S02]  /*a6f0*/  SEL R3, RZ, 0x1, P1 ;  /* 0x00000001ff037807 */ /* 0x000fe40000800000 */
[----:B------:R-:W-:Y:S02]  /*a700*/  SEL R7, R0, RZ, P1 ;  /* 0x000000ff00077207 */ /* 0x000fe40000800000 */
[----:B0-----:R-:W-:-:S03]  /*a710*/  LOP3.LUT R9, R6, R3, RZ, 0x3c, !PT ;  /* 0x0000000306097212 */ /* 0x001fc600078e3cff */
[----:B------:R-:W-:Y:S01]  /*a720*/  IMAD R11, R7, 0x8, R2 ;  /* 0x00000008070b7824 */ /* 0x000fe200078e0202 */
[----:B------:R-:W-:Y:S01]  /*a730*/  SHF.L.U32 R6, R9, 0x1f, RZ ;  /* 0x0000001f09067819 */ /* 0x000fe200000006ff */
[----:B-1----:R-:W-:Y:S06]  /*a740*/  @!P0 BRA `(.L_x_332) ;  /* 0x0000000400e48947 */ /* 0x002fec0003800000 */
.L_x_357:
[----:B------:R-:W1:Y:S01]  /*a750*/  SYNCS.PHASECHK.TRANS64.TRYWAIT P0, [R11+URZ], R6 ;  /* 0x000000060b0075a7 */ /* 0x000e62000800017f */
[----:B------:R-:W-:-:S05]  /*a760*/  VIADD R0, R7, 0x1 ;  /* 0x0000000107007836 */ /* 0x000fca0000000000 */
[----:B------:R-:W-:-:S04]  /*a770*/  ISETP.NE.AND P1, PT, R0, 0x12, PT ;  /* 0x000000120000780c */ /* 0x000fc80003f25270 */
[----:B------:R-:W-:Y:S02]  /*a780*/  SEL R4, RZ, 0x1, P1 ;  /* 0x00000001ff047807 */ /* 0x000fe40000800000 */
[----:B------:R-:W-:Y:S02]  /*a790*/  SEL R3, R0, RZ, P1 ;  /* 0x000000ff00037207 */ /* 0x000fe40000800000 */
[----:B------:R-:W-:Y:S01]  /*a7a0*/  LOP3.LUT R0, R9, R4, RZ, 0x3c, !PT ;  /* 0x0000000409007212 */ /* 0x000fe200078e3cff */
[----:B-1----:R-:W-:Y:S06]  /*a7b0*/  @!P0 BRA `(.L_x_333) ;  /* 0x0000000400dc8947 */ /* 0x002fec0003800000 */
.L_x_358:
[----:B------:R-:W-:Y:S01]  /*a7c0*/  IMAD R3, R3, 0x8, R2 ;  /* 0x0000000803037824 */ /* 0x000fe200078e0202 */
[----:B------:R-:W-:-:S07]  /*a7d0*/  SHF.L.U32 R0, R0, 0x1f, RZ ;  /* 0x0000001f00007819 */ /* 0x000fce00000006ff */
.L_x_334:
[----:B--2---:R2:W3:Y:S02]  /*a7e0*/  SYNCS.PHASECHK.TRANS64.TRYWAIT P0, [R3+URZ], R0 ;  /* 0x00000000030075a7 */ /* 0x0044e4000800017f */
[----:B---3--:R-:W-:Y:S05]  /*a7f0*/  @!P0 NANOSLEEP.SYNCS 0x989680 ;  /* 0x009896800000895d */ /* 0x008fea0003900000 */
[----:B------:R-:W3:Y:S02]  /*a800*/  @!P0 SYNCS.PHASECHK.TRANS64 P0, [R3+URZ], R0 ;  /* 0x00000000030085a7 */ /* 0x000ee4000800007f */
[----:B---3--:R-:W-:Y:S05]  /*a810*/  @!P0 BRA `(.L_x_334) ;  /* 0xfffffffc00f08947 */ /* 0x008fea000383ffff */
.L_x_315:
[----:B------:R-:W-:Y:S05]  /*a820*/  BSYNC B0 ;  /* 0x0000000000007941 */ /* 0x000fea0003800000 */
.L_x_314:
[----:B------:R-:W-:Y:S05]  /*a830*/  EXIT ;  /* 0x000000000000794d */ /* 0x000fea0003800000 */
.L_x_22:
[----:B----4-:R4:W0:Y:S02]  /*a840*/  SYNCS.PHASECHK.TRANS64.TRYWAIT P1, [R3+URZ], R0 ;  /* 0x00000000030075a7 */ /* 0x010824000802017f */
[----:B0-----:R-:W-:Y:S05]  /*a850*/  @!P1 NANOSLEEP.SYNCS 0x989680 ;  /* 0x009896800000995d */ /* 0x001fea0003900000 */
[----:B------:R-:W0:Y:S02]  /*a860*/  @!P1 SYNCS.PHASECHK.TRANS64 P1, [R3+URZ], R0 ;  /* 0x00000000030095a7 */ /* 0x000e24000802007f */
[----:B0-----:R-:W-:Y:S05]  /*a870*/  @!P1 BRA `(.L_x_22) ;  /* 0xfffffffc00f09947 */ /* 0x001fea000383ffff */
[----:B------:R-:W-:Y:S05]  /*a880*/  BRA `(.L_x_21) ;  /* 0xffffff6c00a47947 */ /* 0x000fea000383ffff */
.L_x_27:
[----:B-1----:R1:W3:Y:S02]  /*a890*/  SYNCS.PHASECHK.TRANS64.TRYWAIT P1, [R5+URZ], R4 ;  /* 0x00000004050075a7 */ /* 0x0022e4000802017f */
[----:B---3--:R-:W-:Y:S05]  /*a8a0*/  @!P1 NANOSLEEP.SYNCS 0x989680 ;  /* 0x009896800000995d */ /* 0x008fea0003900000 */
[----:B------:R-:W3:Y:S02]  /*a8b0*/  @!P1 SYNCS.PHASECHK.TRANS64 P1, [R5+URZ], R4 ;  /* 0x00000004050095a7 */ /* 0x000ee4000802007f */
[----:B---3--:R-:W-:Y:S05]  /*a8c0*/  @!P1 BRA `(.L_x_27) ;  /* 0xfffffffc00f09947 */ /* 0x008fea000383ffff */
[----:B------:R-:W-:Y:S05]  /*a8d0*/  BRA `(.L_x_26) ;  /* 0xffffff7000487947 */ /* 0x000fea000383ffff */
.L_x_302:
[----:B------:R-:W-:Y:S01]  /*a8e0*/  BSSY B1, `(.L_x_335) ;  /* 0x0000006000017945 */ /* 0x000fe20003800000 */
[----:B------:R-:W-:-:S07]  /*a8f0*/  IMAD.MOV.U32 R15, RZ, RZ, -0x1 ;  /* 0xffffffffff0f7424 */ /* 0x000fce00078e00ff */
[----:B------:R-:W-:Y:S05]  /*a900*/  WARPSYNC.COLLECTIVE R15, `(.L_x_336) ;  /* 0x000000000f0c7348 */ /* 0x000fea0003c00000 */
[----:B------:R-:W-:Y:S02]  /*a910*/  ELECT P6, UR62, PT ;  /* 0x00000000003e782f */ /* 0x000fe400038c0000 */
[----:B------:R-:W-:Y:S01]  /*a920*/  MOV R14, UR62 ;  /* 0x0000003e000e7c02 */ /* 0x000fe20008000f00 */
[----:B------:R-:W-:Y:S10]  /*a930*/  ENDCOLLECTIVE ;  /* 0x000000000000791b */ /* 0x000ff40003800000 */
.L_x_336:
[----:B------:R-:W-:Y:S05]  /*a940*/  BSYNC B1 ;  /* 0x0000000000017941 */ /* 0x000fea0003800000 */
.L_x_335:
[----:B------:R-:W-:Y:S05]  /*a950*/  BRA `(.L_x_337) ;  /* 0xffffffe800487947 */ /* 0x000fea000383ffff */
.L_x_305:
[----:B-1----:R1:W2:Y:S02]  /*a960*/  SYNCS.PHASECHK.TRANS64.TRYWAIT P0, [R23+URZ+0x90], R14 ;  /* 0x0000900e170075a7 */ /* 0x0022a4000800017f */
[----:B--2---:R-:W-:Y:S05]  /*a970*/  @!P0 NANOSLEEP.SYNCS 0x989680 ;  /* 0x009896800000895d */ /* 0x004fea0003900000 */
[----:B------:R-:W2:Y:S02]  /*a980*/  @!P0 SYNCS.PHASECHK.TRANS64 P0, [R23+URZ+0x90], R14 ;  /* 0x0000900e170085a7 */ /* 0x000ea4000800007f */
[----:B--2---:R-:W-:Y:S05]  /*a990*/  @!P0 BRA `(.L_x_305) ;  /* 0xfffffffc00f08947 */ /* 0x004fea000383ffff */
[----:B------:R-:W-:Y:S05]  /*a9a0*/  BRA `(.L_x_338) ;  /* 0xffffffe800807947 */ /* 0x000fea000383ffff */
.L_x_313:
[----:B------:R-:W-:Y:S01]  /*a9b0*/  BSSY B0, `(.L_x_339) ;  /* 0x0000006000007945 */ /* 0x000fe20003800000 */
[----:B------:R-:W-:-:S07]  /*a9c0*/  IMAD.MOV.U32 R15, RZ, RZ, -0x1 ;  /* 0xffffffffff0f7424 */ /* 0x000fce00078e00ff */
[----:B------:R-:W-:Y:S05]  /*a9d0*/  WARPSYNC.COLLECTIVE R15, `(.L_x_340) ;  /* 0x000000000f0c7348 */ /* 0x000fea0003c00000 */
[----:B------:R-:W-:Y:S02]  /*a9e0*/  ELECT P6, UR62, PT ;  /* 0x00000000003e782f */ /* 0x000fe400038c0000 */
[----:B------:R-:W-:Y:S01]  /*a9f0*/  MOV R14, UR62 ;  /* 0x0000003e000e7c02 */ /* 0x000fe20008000f00 */
[----:B------:R-:W-:Y:S10]  /*aa00*/  ENDCOLLECTIVE ;  /* 0x000000000000791b */ /* 0x000ff40003800000 */
.L_x_340:
[----:B------:R-:W-:Y:S05]  /*aa10*/  BSYNC B0 ;  /* 0x0000000000007941 */ /* 0x000fea0003800000 */
.L_x_339:
[----:B------:R-:W-:Y:S05]  /*aa20*/  BRA `(.L_x_341) ;  /* 0xfffffff000d87947 */ /* 0x000fea000383ffff */
.L_x_317:
[----:B0-----:R0:W1:Y:S02]  /*aa30*/  SYNCS.PHASECHK.TRANS64.TRYWAIT P0, [R7+URZ], R4 ;  /* 0x00000004070075a7 */ /* 0x001064000800017f */
[----:B-1----:R-:W-:Y:S05]  /*aa40*/  @!P0 NANOSLEEP.SYNCS 0x989680 ;  /* 0x009896800000895d */ /* 0x002fea0003900000 */
[----:B------:R-:W1:Y:S02]  /*aa50*/  @!P0 SYNCS.PHASECHK.TRANS64 P0, [R7+URZ], R4 ;  /* 0x00000004070085a7 */ /* 0x000e64000800007f */
[----:B-1----:R-:W-:Y:S05]  /*aa60*/  @!P0 BRA `(.L_x_317) ;  /* 0xfffffffc00f08947 */ /* 0x002fea000383ffff */
[----:B------:R-:W-:Y:S05]  /*aa70*/  BRA `(.L_x_342) ;  /* 0xfffffff400187947 */ /* 0x000fea000383ffff */
.L_x_318:
[----:B0-----:R0:W1:Y:S02]  /*aa80*/  SYNCS.PHASECHK.TRANS64.TRYWAIT P0, [R8+URZ], R5 ;  /* 0x00000005080075a7 */ /* 0x001064000800017f */
[----:B-1----:R-:W-:Y:S05]  /*aa90*/  @!P0 NANOSLEEP.SYNCS 0x989680 ;  /* 0x009896800000895d */ /* 0x002fea0003900000 */
[----:B------:R-:W1:Y:S02]  /*aaa0*/  @!P0 SYNCS.PHASECHK.TRANS64 P0, [R8+URZ], R5 ;  /* 0x00000005080085a7 */ /* 0x000e64000800007f */
[----:B-1----:R-:W-:Y:S05]  /*aab0*/  @!P0 BRA `(.L_x_318) ;  /* 0xfffffffc00f08947 */ /* 0x002fea000383ffff */
[----:B------:R-:W-:Y:S05]  /*aac0*/  BRA `(.L_x_343) ;  /* 0xfffffff400287947 */ /* 0x000fea000383ffff */
.L_x_319:
[----:B0-----:R0:W1:Y:S02]  /*aad0*/  SYNCS.PHASECHK.TRANS64.TRYWAIT P0, [R9+URZ], R4 ;  /* 0x00000004090075a7 */ /* 0x001064000800017f */
[----:B-1----:R-:W-:Y:S05]  /*aae0*/  @!P0 NANOSLEEP.SYNCS 0x989680 ;  /* 0x009896800000895d */ /* 0x002fea0003900000 */
[----:B------:R-:W1:Y:S02]  /*aaf0*/  @!P0 SYNCS.PHASECHK.TRANS64 P0, [R9+URZ], R4 ;  /* 0x00000004090085a7 */ /* 0x000e64000800007f */
[----:B-1----:R-:W-:Y:S05]  /*ab00*/  @!P0 BRA `(.L_x_319) ;  /* 0xfffffffc00f08947 */ /* 0x002fea000383ffff */
[----:B------:R-:W-:Y:S05]  /*ab10*/  BRA `(.L_x_344) ;  /* 0xfffffff400387947 */ /* 0x000fea000383ffff */
.L_x_320:
[----:B0-----:R0:W1:Y:S02]  /*ab20*/  SYNCS.PHASECHK.TRANS64.TRYWAIT P0, [R8+URZ], R5 ;  /* 0x00000005080075a7 */ /* 0x001064000800017f */
[----:B-1----:R-:W-:Y:S05]  /*ab30*/  @!P0 NANOSLEEP.SYNCS 0x989680 ;  /* 0x009896800000895d */ /* 0x002fea0003900000 */
[----:B------:R-:W1:Y:S02]  /*ab40*/  @!P0 SYNCS.PHASECHK.TRANS64 P0, [R8+URZ], R5 ;  /* 0x00000005080085a7 */ /* 0x000e64000800007f */
[----:B-1----:R-:W-:Y:S05]  /*ab50*/  @!P0 BRA `(.L_x_320) ;  /* 0xfffffffc00f08947 */ /* 0x002fea000383ffff */
[----:B------:R-:W-:Y:S05]  /*ab60*/  BRA `(.L_x_345) ;  /* 0xfffffff400487947 */ /* 0x000fea000383ffff */
.L_x_321:
[----:B0-----:R0:W1:Y:S02]  /*ab70*/  SYNCS.PHASECHK.TRANS64.TRYWAIT P0, [R9+URZ], R4 ;  /* 0x00000004090075a7 */ /* 0x001064000800017f */
[----:B-1----:R-:W-:Y:S05]  /*ab80*/  @!P0 NANOSLEEP.SYNCS 0x989680 ;  /* 0x009896800000895d */ /* 0x002fea0003900000 */
[----:B------:R-:W1:Y:S02]  /*ab90*/  @!P0 SYNCS.PHASECHK.TRANS64 P0, [R9+URZ], R4 ;  /* 0x00000004090085a7 */ /* 0x000e64000800007f */
[----:B-1----:R-:W-:Y:S05]  /*aba0*/  @!P0 BRA `(.L_x_321) ;  /* 0xfffffffc00f08947 */ /* 0x002fea000383ffff */
[----:B------:R-:W-:Y:S05]  /*abb0*/  BRA `(.L_x_346) ;  /* 0xfffffff400587947 */ /* 0x000fea000383ffff */
.L_x_322:
[----:B0-----:R0:W1:Y:S02]  /*abc0*/  SYNCS.PHASECHK.TRANS64.TRYWAIT P0, [R8+URZ], R5 ;  /* 0x00000005080075a7 */ /* 0x001064000800017f */
[----:B-1----:R-:W-:Y:S05]  /*abd0*/  @!P0 NANOSLEEP.SYNCS 0x989680 ;  /* 0x009896800000895d */ /* 0x002fea0003900000 */
[----:B------:R-:W1:Y:S02]  /*abe0*/  @!P0 SYNCS.PHASECHK.TRANS64 P0, [R8+URZ], R5 ;  /* 0x00000005080085a7 */ /* 0x000e64000800007f */
[----:B-1----:R-:W-:Y:S05]  /*abf0*/  @!P0 BRA `(.L_x_322) ;  /* 0xfffffffc00f08947 */ /* 0x002fea000383ffff */
[----:B------:R-:W-:Y:S05]  /*ac00*/  BRA `(.L_x_347) ;  /* 0xfffffff400687947 */ /* 0x000fea000383ffff */
.L_x_323:
[----:B0-----:R0:W1:Y:S02]  /*ac10*/  SYNCS.PHASECHK.TRANS64.TRYWAIT P0, [R9+URZ], R4 ;  /* 0x00000004090075a7 */ /* 0x001064000800017f */
[----:B-1----:R-:W-:Y:S05]  /*ac20*/  @!P0 NANOSLEEP.SYNCS 0x989680 ;  /* 0x009896800000895d */ /* 0x002fea0003900000 */
[----:B------:R-:W1:Y:S02]  /*ac30*/  @!P0 SYNCS.PHASECHK.TRANS64 P0, [R9+URZ], R4 ;  /* 0x00000004090085a7 */ /* 0x000e64000800007f */
[----:B-1----:R-:W-:Y:S05]  /*ac40*/  @!P0 BRA `(.L_x_323) ;  /* 0xfffffffc00f08947 */ /* 0x002fea000383ffff */
[----:B------:R-:W-:Y:S05]  /*ac50*/  BRA `(.L_x_348) ;  /* 0xfffffff400787947 */ /* 0x000fea000383ffff */
.L_x_324:
[----:B0-----:R0:W1:Y:S02]  /*ac60*/  SYNCS.PHASECHK.TRANS64.TRYWAIT P0, [R8+URZ], R5 ;  /* 0x00000005080075a7 */ /* 0x001064000800017f */
[----:B-1----:R-:W-:Y:S05]  /*ac70*/  @!P0 NANOSLEEP.SYNCS 0x989680 ;  /* 0x009896800000895d */ /* 0x002fea0003900000 */
[----:B------:R-:W1:Y:S02]  /*ac80*/  @!P0 SYNCS.PHASECHK.TRANS64 P0, [R8+URZ], R5 ;  /* 0x00000005080085a7 */ /* 0x000e64000800007f */
[----:B-1----:R-:W-:Y:S05]  /*ac90*/  @!P0 BRA `(.L_x_324) ;  /* 0xfffffffc00f08947 */ /* 0x002fea000383ffff */
[----:B------:R-:W-:Y:S05]  /*aca0*/  BRA `(.L_x_349) ;  /* 0xfffffff400887947 */ /* 0x000fea000383ffff */
.L_x_325:
[----:B0-----:R0:W1:Y:S02]  /*acb0*/  SYNCS.PHASECHK.TRANS64.TRYWAIT P0, [R9+URZ], R4 ;  /* 0x00000004090075a7 */ /* 0x001064000800017f */
[----:B-1----:R-:W-:Y:S05]  /*acc0*/  @!P0 NANOSLEEP.SYNCS 0x989680 ;  /* 0x009896800000895d */ /* 0x002fea0003900000 */
[----:B------:R-:W1:Y:S02]  /*acd0*/  @!P0 SYNCS.PHASECHK.TRANS64 P0, [R9+URZ], R4 ;  /* 0x00000004090085a7 */ /* 0x000e64000800007f */
[----:B-1----:R-:W-:Y:S05]  /*ace0*/  @!P0 BRA `(.L_x_325) ;  /* 0xfffffffc00f08947 */ /* 0x002fea000383ffff */
[----:B------:R-:W-:Y:S05]  /*acf0*/  BRA `(.L_x_350) ;  /* 0xfffffff400987947 */ /* 0x000fea000383ffff */
.L_x_326:
[----:B0-----:R0:W1:Y:S02]  /*ad00*/  SYNCS.PHASECHK.TRANS64.TRYWAIT P0, [R8+URZ], R5 ;  /* 0x00000005080075a7 */ /* 0x001064000800017f */
[----:B-1----:R-:W-:Y:S05]  /*ad10*/  @!P0 NANOSLEEP.SYNCS 0x989680 ;  /* 0x009896800000895d */ /* 0x002fea0003900000 */
[----:B------:R-:W1:Y:S02]  /*ad20*/  @!P0 SYNCS.PHASECHK.TRANS64 P0, [R8+URZ], R5 ;  /* 0x00000005080085a7 */ /* 0x000e64000800007f */
[----:B-1----:R-:W-:Y:S05]  /*ad30*/  @!P0 BRA `(.L_x_326) ;  /* 0xfffffffc00f08947 */ /* 0x002fea000383ffff */
[----:B------:R-:W-:Y:S05]  /*ad40*/  BRA `(.L_x_351) ;  /* 0xfffffff400a87947 */ /* 0x000fea000383ffff */
.L_x_327:
[----:B0-----:R0:W1:Y:S02]  /*ad50*/  SYNCS.PHASECHK.TRANS64.TRYWAIT P0, [R9+URZ], R4 ;  /* 0x00000004090075a7 */ /* 0x001064000800017f */
[----:B-1----:R-:W-:Y:S05]  /*ad60*/  @!P0 NANOSLEEP.SYNCS 0x989680 ;  /* 0x009896800000895d */ /* 0x002fea0003900000 */
[----:B------:R-:W1:Y:S02]  /*ad70*/  @!P0 SYNCS.PHASECHK.TRANS64 P0, [R9+URZ], R4 ;  /* 0x00000004090085a7 */ /* 0x000e64000800007f */
[----:B-1----:R-:W-:Y:S05]  /*ad80*/  @!P0 BRA `(.L_x_327) ;  /* 0xfffffffc00f08947 */ /* 0x002fea000383ffff */
[----:B------:R-:W-:Y:S05]  /*ad90*/  BRA `(.L_x_352) ;  /* 0xfffffff400b87947 */ /* 0x000fea000383ffff */
.L_x_328:
[----:B0-----:R0:W1:Y:S02]  /*ada0*/  SYNCS.PHASECHK.TRANS64.TRYWAIT P0, [R8+URZ], R5 ;  /* 0x00000005080075a7 */ /* 0x001064000800017f */
[----:B-1----:R-:W-:Y:S05]  /*adb0*/  @!P0 NANOSLEEP.SYNCS 0x989680 ;  /* 0x009896800000895d */ /* 0x002fea0003900000 */
[----:B------:R-:W1:Y:S02]  /*adc0*/  @!P0 SYNCS.PHASECHK.TRANS64 P0, [R8+URZ], R5 ;  /* 0x00000005080085a7 */ /* 0x000e64000800007f */
[----:B-1----:R-:W-:Y:S05]  /*add0*/  @!P0 BRA `(.L_x_328) ;  /* 0xfffffffc00f08947 */ /* 0x002fea000383ffff */
[----:B------:R-:W-:Y:S05]  /*ade0*/  BRA `(.L_x_353) ;  /* 0xfffffff400c87947 */ /* 0x000fea000383ffff */
.L_x_329:
[----:B0-----:R0:W1:Y:S02]  /*adf0*/  SYNCS.PHASECHK.TRANS64.TRYWAIT P0, [R9+URZ], R4 ;  /* 0x00000004090075a7 */ /* 0x001064000800017f */
[----:B-1----:R-:W-:Y:S05]  /*ae00*/  @!P0 NANOSLEEP.SYNCS 0x989680 ;  /* 0x009896800000895d */ /* 0x002fea0003900000 */
[----:B------:R-:W1:Y:S02]  /*ae10*/  @!P0 SYNCS.PHASECHK.TRANS64 P0, [R9+URZ], R4 ;  /* 0x00000004090085a7 */ /* 0x000e64000800007f */
[----:B-1----:R-:W-:Y:S05]  /*ae20*/  @!P0 BRA `(.L_x_329) ;  /* 0xfffffffc00f08947 */ /* 0x002fea000383ffff */
[----:B------:R-:W-:Y:S05]  /*ae30*/  BRA `(.L_x_354) ;  /* 0xfffffff400d87947 */ /* 0x000fea000383ffff */
.L_x_330:
[----:B0-----:R0:W1:Y:S02]  /*ae40*/  SYNCS.PHASECHK.TRANS64.TRYWAIT P0, [R8+URZ], R5 ;  /* 0x00000005080075a7 */ /* 0x001064000800017f */
[----:B-1----:R-:W-:Y:S05]  /*ae50*/  @!P0 NANOSLEEP.SYNCS 0x989680 ;  /* 0x009896800000895d */ /* 0x002fea0003900000 */
[----:B------:R-:W1:Y:S02]  /*ae60*/  @!P0 SYNCS.PHASECHK.TRANS64 P0, [R8+URZ], R5 ;  /* 0x00000005080085a7 */ /* 0x000e64000800007f */
[----:B-1----:R-:W-:Y:S05]  /*ae70*/  @!P0 BRA `(.L_x_330) ;  /* 0xfffffffc00f08947 */ /* 0x002fea000383ffff */
[----:B------:R-:W-:Y:S05]  /*ae80*/  BRA `(.L_x_355) ;  /* 0xfffffff400e87947 */ /* 0x000fea000383ffff */
.L_x_331:
[----:B0-----:R0:W1:Y:S02]  /*ae90*/  SYNCS.PHASECHK.TRANS64.TRYWAIT P0, [R9+URZ], R4 ;  /* 0x00000004090075a7 */ /* 0x001064000800017f */
[----:B-1----:R-:W-:Y:S05]  /*aea0*/  @!P0 NANOSLEEP.SYNCS 0x989680 ;  /* 0x009896800000895d */ /* 0x002fea0003900000 */
[----:B------:R-:W1:Y:S02]  /*aeb0*/  @!P0 SYNCS.PHASECHK.TRANS64 P0, [R9+URZ], R4 ;  /* 0x00000004090085a7 */ /* 0x000e64000800007f */
[----:B-1----:R-:W-:Y:S05]  /*aec0*/  @!P0 BRA `(.L_x_331) ;  /* 0xfffffffc00f08947 */ /* 0x002fea000383ffff */
[----:B------:R-:W-:Y:S05]  /*aed0*/  BRA `(.L_x_356) ;  /* 0xfffffff400f87947 */ /* 0x000fea000383ffff */
.L_x_332:
[----:B0-----:R0:W1:Y:S02]  /*aee0*/  SYNCS.PHASECHK.TRANS64.TRYWAIT P0, [R8+URZ], R5 ;  /* 0x00000005080075a7 */ /* 0x001064000800017f */
[----:B-1----:R-:W-:Y:S05]  /*aef0*/  @!P0 NANOSLEEP.SYNCS 0x989680 ;  /* 0x009896800000895d */ /* 0x002fea0003900000 */
[----:B------:R-:W1:Y:S02]  /*af00*/  @!P0 SYNCS.PHASECHK.TRANS64 P0, [R8+URZ], R5 ;  /* 0x00000005080085a7 */ /* 0x000e64000800007f */
[----:B-1----:R-:W-:Y:S05]  /*af10*/  @!P0 BRA `(.L_x_332) ;  /* 0xfffffffc00f08947 */ /* 0x002fea000383ffff */
[----:B------:R-:W-:Y:S05]  /*af20*/  BRA `(.L_x_357) ;  /* 0xfffffff800087947 */ /* 0x000fea000383ffff */
.L_x_333:
[----:B-1----:R1:W2:Y:S02]  /*af30*/  SYNCS.PHASECHK.TRANS64.TRYWAIT P0, [R11+URZ], R6 ;  /* 0x000000060b0075a7 */ /* 0x0022a4000800017f */
[----:B--2---:R-:W-:Y:S05]  /*af40*/  @!P0 NANOSLEEP.SYNCS 0x989680 ;  /* 0x009896800000895d */ /* 0x004fea0003900000 */
[----:B------:R-:W2:Y:S02]  /*af50*/  @!P0 SYNCS.PHASECHK.TRANS64 P0, [R11+URZ], R6 ;  /* 0x000000060b0085a7 */ /* 0x000ea4000800007f */
[----:B--2---:R-:W-:Y:S05]  /*af60*/  @!P0 BRA `(.L_x_333) ;  /* 0xfffffffc00f08947 */ /* 0x004fea000383ffff */
[----:B------:R-:W-:Y:S05]  /*af70*/  BRA `(.L_x_358) ;  /* 0xfffffff800107947 */ /* 0x000fea000383ffff */
.L_x_359:
[----:B------:R-:W-:-:S00]  /*af80*/  BRA `(.L_x_359) ;  /* 0xfffffffc00fc7947 */ /* 0x000fc0000383ffff */
[----:B------:R-:W-:-:S00]  /*af90*/  NOP ;  /* 0x0000000000007918 */ /* 0x000fc00000000000 */
        /* <DEDUP_REMOVED lines=14> */
.L_x_360:


//--------------------- .nv.global.init           --------------------------
	.section	.nv.global.init,"aw",@progbits
.nv.global.init:
	.type		$str$22,@object
	.size		$str$22,($str$23 - $str$22)
$str$22:
        /*0000*/ 	.byte	0x6b, 0x5f, 0x74, 0x69, 0x6c, 0x65, 0x5f, 0x63, 0x6f, 0x75, 0x6e, 0x74, 0x20, 0x3e, 0x3d, 0x20
        /*0010*/ 	.byte	0x31, 0x00
	.type		$str$23,@object
	.size		$str$23,(__unnamed_1 - $str$23)
$str$23:
        /*0012*/ 	.byte	0x2f, 0x74, 0x6d, 0x70, 0x2f, 0x63, 0x75, 0x74, 0x6c, 0x61, 0x73, 0x73, 0x5f, 0x73, 0x77, 0x65
        /*0022*/ 	.byte	0x65, 0x70, 0x5f, 0x73, 0x72, 0x63, 0x2f, 0x69, 0x6e, 0x63, 0x6c, 0x75, 0x64, 0x65, 0x2f, 0x63
        /*0032*/ 	.byte	0x75, 0x74, 0x6c, 0x61, 0x73, 0x73, 0x2f, 0x67, 0x65, 0x6d, 0x6d, 0x2f, 0x63, 0x6f, 0x6c, 0x6c
        /*0042*/ 	.byte	0x65, 0x63, 0x74, 0x69, 0x76, 0x65, 0x2f, 0x73, 0x6d, 0x39, 0x30, 0x5f, 0x6d, 0x6d, 0x61, 0x5f
        /*0052*/ 	.byte	0x74, 0x6d, 0x61, 0x5f, 0x67, 0x6d, 0x6d, 0x61, 0x5f, 0x73, 0x73, 0x5f, 0x77, 0x61, 0x72, 0x70
        /*0062*/ 	.byte	0x73, 0x70, 0x65, 0x63, 0x69, 0x61, 0x6c, 0x69, 0x7a, 0x65, 0x64, 0x2e, 0x68, 0x70, 0x70, 0x00
	.type		__unnamed_1,@object
	.size		__unnamed_1,(.L_0 - __unnamed_1)
__unnamed_1:
        /*0072*/ 	.byte	0x76, 0x6f, 0x69, 0x64, 0x20, 0x63, 0x75, 0x74, 0x6c, 0x61, 0x73, 0x73, 0x3a, 0x3a, 0x67, 0x65
        /* <DEDUP_REMOVED lines=172> */
        /*0b42*/ 	.byte	0x3a, 0x3a, 0x69, 0x64, 0x65, 0x6e, 0x74, 0x69, 0x74, 0x79, 0x5d, 0x00
.L_0:


//--------------------- .nv.shared._ZN7cutlass13device_kernelINS_4gemm6kernel13GemmUniversalIN4cute5tupleIJiiiiEEENS1_10collective13CollectiveMmaINS1_34MainloopSm90TmaGmmaWarpSpecializedILi18ENS5_IJNS4_1CILi8EEENSA_ILi1EEESC_EEENS1_35KernelTmaWarpSpecializedCooperativeEEENS5_IJNSA_ILi256EEENSA_ILi128EEENSA_ILi32EEEEEEaNS5_IJlSC_lEEEaSK_NS4_8TiledMMAINS4_8MMA_AtomIJNS4_4SM904GMMA27MMA_64x128x32_S32S8S8_SS_TNEEEENS4_6LayoutINS5_IJNSA_ILi2EEESC_SC_EEENS5_IJSC_NSA_ILi0EEESU_EEEEENS5_IJNS4_10UnderscoreESX_SX_EEEEENS4_13SM90_TMA_LOADENS4_14ComposedLayoutINS4_7SwizzleILi1ELi4ELi3EEENS4_18smem_ptr_flag_bitsILi8EEENSR_INS5_IJSB_SI_EEENS5_IJSI_SC_EEEEEEEvNS4_8identityENS4_23SM90_TMA_LOAD_MULTICASTES19_vS1A_EENS_8epilogue10collective6detail29Sm90TmaWarpSpecializedAdapterINS1E_15DefaultEpilogueIaSK_SK_NS1D_6thread17LinearCombinationIaLi1EiiLNS1I_9ScaleType4KindE0ELNS_15FloatRoundStyleE2EaEENS1_15EpilogueDefaultEEEEEvvEEEEvNT_6ParamsE --------------------------
	.section	.nv.shared._ZN7cutlass13device_kernelINS_4gemm6kernel13GemmUniversalIN4cute5tupleIJiiiiEEENS1_10collective13CollectiveMmaINS1_34MainloopSm90TmaGmmaWarpSpecializedILi18ENS5_IJNS4_1CILi8EEENSA_ILi1EEESC_EEENS1_35KernelTmaWarpSpecializedCooperativeEEENS5_IJNSA_ILi256EEENSA_ILi128EEENSA_ILi32EEEEEEaNS5_IJlSC_lEEEaSK_NS4_8TiledMMAINS4_8MMA_AtomIJNS4_4SM904GMMA27MMA_64x128x32_S32S8S8_SS_TNEEEENS4_6LayoutINS5_IJNSA_ILi2EEESC_SC_EEENS5_IJSC_NSA_ILi0EEESU_EEEEENS5_IJNS4_10UnderscoreESX_SX_EEEEENS4_13SM90_TMA_LOADENS4_14ComposedLayoutINS4_7SwizzleILi1ELi4ELi3EEENS4_18smem_ptr_flag_bitsILi8EEENSR_INS5_IJSB_SI_EEENS5_IJSI_SC_EEEEEEEvNS4_8identityENS4_23SM90_TMA_LOAD_MULTICASTES19_vS1A_EENS_8epilogue10collective6detail29Sm90TmaWarpSpecializedAdapterINS1E_15DefaultEpilogueIaSK_SK_NS1D_6thread17LinearCombinationIaLi1EiiLNS1I_9ScaleType4KindE0ELNS_15FloatRoundStyleE2EaEENS1_15EpilogueDefaultEEEEEvvEEEEvNT_6ParamsE,"aw",@nobits
	.sectionflags	@""
	.align	16
	.zero		1024


//--------------------- .nv.shared.reserved.0     --------------------------
	.section	.nv.shared.reserved.0,"aw",@nobits
	.weak		__nv_reservedSMEM_offset_0_alias
	.size		__nv_reservedSMEM_offset_0_alias, 0, 0
	.other		__nv_reservedSMEM_offset_0_alias,@"STO_CUDA_RESERVED_SHARED STV_DEFAULT"
__nv_reservedSMEM_offset_0_alias:
	.zero		0


//--------------------- .nv.global                --------------------------
	.section	.nv.global,"aw",@nobits
.nv.global:
	.type		_ZN40_INTERNAL_ce54e741_4_k_cu_b2dd89a8_259954cute1_E,@object
	.size		_ZN40_INTERNAL_ce54e741_4_k_cu_b2dd89a8_259954cute1_E,(_ZN40_INTERNAL_ce54e741_4_k_cu_b2dd89a8_259954cuda3std3__45__cpo6cbeginE - _ZN40_INTERNAL_ce54e741_4_k_cu_b2dd89a8_259954cute1_E)
_ZN40_INTERNAL_ce54e741_4_k_cu_b2dd89a8_259954cute1_E:
	.zero		1
	.type		_ZN40_INTERNAL_ce54e741_4_k_cu_b2dd89a8_259954cuda3std3__45__cpo6cbeginE,@object
	.size		_ZN40_INTERNAL_ce54e741_4_k_cu_b2dd89a8_259954cuda3std3__45__cpo6cbeginE,(_ZN40_INTERNAL_ce54e741_4_k_cu_b2dd89a8_259954cuda3std3__48in_placeE - _ZN40_INTERNAL_ce54e741_4_k_cu_b2dd89a8_259954cuda3std3__45__cpo6cbeginE)
_ZN40_INTERNAL_ce54e741_4_k_cu_b2dd89a8_259954cuda3std3__45__cpo6cbeginE:
	.zero		1
	.type		_ZN40_INTERNAL_ce54e741_4_k_cu_b2dd89a8_259954cuda3std3__48in_placeE,@object
	.size		_ZN40_INTERNAL_ce54e741_4_k_cu_b2dd89a8_259954cuda3std3__48in_placeE,(_ZN40_INTERNAL_ce54e741_4_k_cu_b2dd89a8_259954cuda3std6ranges3__45__cpo9iter_moveE - _ZN40_INTERNAL_ce54e741_4_k_cu_b2dd89a8_259954cuda3std3__48in_placeE)
_ZN40_INTERNAL_ce54e741_4_k_cu_b2dd89a8_259954cuda3std3__48in_placeE:
	.zero		1
	.type		_ZN40_INTERNAL_ce54e741_4_k_cu_b2dd89a8_259954cuda3std6ranges3__45__cpo9iter_moveE,@object
	.size		_ZN40_INTERNAL_ce54e741_4_k_cu_b2dd89a8_259954cuda3std6ranges3__45__cpo9iter_moveE,(_ZN40_INTERNAL_ce54e741_4_k_cu_b2dd89a8_259954cuda3std3__45__cpo5beginE - _ZN40_INTERNAL_ce54e741_4_k_cu_b2dd89a8_259954cuda3std6ranges3__45__cpo9iter_moveE)
_ZN40_INTERNAL_ce54e741_4_k_cu_b2dd89a8_259954cuda3std6ranges3__45__cpo9iter_moveE:
	.zero		1
	.type		_ZN40_INTERNAL_ce54e741_4_k_cu_b2dd89a8_259954cuda3std3__45__cpo5beginE,@object
	.size		_ZN40_INTERNAL_ce54e741_4_k_cu_b2dd89a8_259954cuda3std3__45__cpo5beginE,(_ZN40_INTERNAL_ce54e741_4_k_cu_b2dd89a8_259954cuda3std3__442_GLOBAL__N__ce54e741_4_k_cu_b2dd89a8_259956ignoreE - _ZN40_INTERNAL_ce54e741_4_k_cu_b2dd89a8_259954cuda3std3__45__cpo5beginE)
_ZN40_INTERNAL_ce54e741_4_k_cu_b2dd89a8_259954cuda3std3__45__cpo5beginE:
	.zero		1
	.type		_ZN40_INTERNAL_ce54e741_4_k_cu_b2dd89a8_259954cuda3std3__442_GLOBAL__N__ce54e741_4_k_cu_b2dd89a8_259956ignoreE,@object
	.size		_ZN40_INTERNAL_ce54e741_4_k_cu_b2dd89a8_259954cuda3std3__442_GLOBAL__N__ce54e741_4_k_cu_b2dd89a8_259956ignoreE,(_ZN40_INTERNAL_ce54e741_4_k_cu_b2dd89a8_259954cute7productE - _ZN40_INTERNAL_ce54e741_4_k_cu_b2dd89a8_259954cuda3std3__442_GLOBAL__N__ce54e741_4_k_cu_b2dd89a8_259956ignoreE)
_ZN40_INTERNAL_ce54e741_4_k_cu_b2dd89a8_259954cuda3std3__442_GLOBAL__N__ce54e741_4_k_cu_b2dd89a8_259956ignoreE:
	.zero		1
	.type		_ZN40_INTERNAL_ce54e741_4_k_cu_b2dd89a8_259954cute7productE,@object
	.size		_ZN40_INTERNAL_ce54e741_4_k_cu_b2dd89a8_259954cute7productE,(_ZN40_INTERNAL_ce54e741_4_k_cu_b2dd89a8_259954cuda3std3__45__cpo3endE - _ZN40_INTERNAL_ce54e741_4_k_cu_b2dd89a8_259954cute7productE)
_ZN40_INTERNAL_ce54e741_4_k_cu_b2dd89a8_259954cute7productE:
	.zero		1
	.type		_ZN40_INTERNAL_ce54e741_4_k_cu_b2dd89a8_259954cuda3std3__45__cpo3endE,@object
	.size		_ZN40_INTERNAL_ce54e741_4_k_cu_b2dd89a8_259954cuda3std3__45__cpo3endE,(_ZN40_INTERNAL_ce54e741_4_k_cu_b2dd89a8_259954cuda3std3__419piecewise_constructE - _ZN40_INTERNAL_ce54e741_4_k_cu_b2dd89a8_259954cuda3std3__45__cpo3endE)
_ZN40_INTERNAL_ce54e741_4_k_cu_b2dd89a8_259954cuda3std3__45__cpo3endE:
	.zero		1
	.type		_ZN40_INTERNAL_ce54e741_4_k_cu_b2dd89a8_259954cuda3std3__419piecewise_constructE,@object
	.size		_ZN40_INTERNAL_ce54e741_4_k_cu_b2dd89a8_259954cuda3std3__419piecewise_constructE,(_ZN40_INTERNAL_ce54e741_4_k_cu_b2dd89a8_259954cuda3std3__45__cpo4cendE - _ZN40_INTERNAL_ce54e741_4_k_cu_b2dd89a8_259954cuda3std3__419piecewise_constructE)
_ZN40_INTERNAL_ce54e741_4_k_cu_b2dd89a8_259954cuda3std3__419piecewise_constructE:
	.zero		1
	.type		_ZN40_INTERNAL_ce54e741_4_k_cu_b2dd89a8_259954cuda3std3__45__cpo4cendE,@object
	.size		_ZN40_INTERNAL_ce54e741_4_k_cu_b2dd89a8_259954cuda3std3__45__cpo4cendE,(_ZN40_INTERNAL_ce54e741_4_k_cu_b2dd89a8_259954cuda3std6ranges3__45__cpo4swapE - _ZN40_INTERNAL_ce54e741_4_k_cu_b2dd89a8_259954cuda3std3__45__cpo4cendE)
_ZN40_INTERNAL_ce54e741_4_k_cu_b2dd89a8_259954cuda3std3__45__cpo4cendE:
	.zero		1
	.type		_ZN40_INTERNAL_ce54e741_4_k_cu_b2dd89a8_259954cuda3std6ranges3__45__cpo4swapE,@object
	.size		_ZN40_INTERNAL_ce54e741_4_k_cu_b2dd89a8_259954cuda3std6ranges3__45__cpo4swapE,(.L_8 - _ZN40_INTERNAL_ce54e741_4_k_cu_b2dd89a8_259954cuda3std6ranges3__45__cpo4swapE)
_ZN40_INTERNAL_ce54e741_4_k_cu_b2dd89a8_259954cuda3std6ranges3__45__cpo4swapE:
	.zero		1
.L_8:


//--------------------- .nv.constant0._ZN7cutlass13device_kernelINS_4gemm6kernel13GemmUniversalIN4cute5tupleIJiiiiEEENS1_10collective13CollectiveMmaINS1_34MainloopSm90TmaGmmaWarpSpecializedILi18ENS5_IJNS4_1CILi8EEENSA_ILi1EEESC_EEENS1_35KernelTmaWarpSpecializedCooperativeEEENS5_IJNSA_ILi256EEENSA_ILi128EEENSA_ILi32EEEEEEaNS5_IJlSC_lEEEaSK_NS4_8TiledMMAINS4_8MMA_AtomIJNS4_4SM904GMMA27MMA_64x128x32_S32S8S8_SS_TNEEEENS4_6LayoutINS5_IJNSA_ILi2EEESC_SC_EEENS5_IJSC_NSA_ILi0EEESU_EEEEENS5_IJNS4_10UnderscoreESX_SX_EEEEENS4_13SM90_TMA_LOADENS4_14ComposedLayoutINS4_7SwizzleILi1ELi4ELi3EEENS4_18smem_ptr_flag_bitsILi8EEENSR_INS5_IJSB_SI_EEENS5_IJSI_SC_EEEEEEEvNS4_8identityENS4_23SM90_TMA_LOAD_MULTICASTES19_vS1A_EENS_8epilogue10collective6detail29Sm90TmaWarpSpecializedAdapterINS1E_15DefaultEpilogueIaSK_SK_NS1D_6thread17LinearCombinationIaLi1EiiLNS1I_9ScaleType4KindE0ELNS_15FloatRoundStyleE2EaEENS1_15EpilogueDefaultEEEEEvvEEEEvNT_6ParamsE --------------------------
	.section	.nv.constant0._ZN7cutlass13device_kernelINS_4gemm6kernel13GemmUniversalIN4cute5tupleIJiiiiEEENS1_10collective13CollectiveMmaINS1_34MainloopSm90TmaGmmaWarpSpecializedILi18ENS5_IJNS4_1CILi8EEENSA_ILi1EEESC_EEENS1_35KernelTmaWarpSpecializedCooperativeEEENS5_IJNSA_ILi256EEENSA_ILi128EEENSA_ILi32EEEEEEaNS5_IJlSC_lEEEaSK_NS4_8TiledMMAINS4_8MMA_AtomIJNS4_4SM904GMMA27MMA_64x128x32_S32S8S8_SS_TNEEEENS4_6LayoutINS5_IJNSA_ILi2EEESC_SC_EEENS5_IJSC_NSA_ILi0EEESU_EEEEENS5_IJNS4_10UnderscoreESX_SX_EEEEENS4_13SM90_TMA_LOADENS4_14ComposedLayoutINS4_7SwizzleILi1ELi4ELi3EEENS4_18smem_ptr_flag_bitsILi8EEENSR_INS5_IJSB_SI_EEENS5_IJSI_SC_EEEEEEEvNS4_8identityENS4_23SM90_TMA_LOAD_MULTICASTES19_vS1A_EENS_8epilogue10collective6detail29Sm90TmaWarpSpecializedAdapterINS1E_15DefaultEpilogueIaSK_SK_NS1D_6thread17LinearCombinationIaLi1EiiLNS1I_9ScaleType4KindE0ELNS_15FloatRoundStyleE2EaEENS1_15EpilogueDefaultEEEEEvvEEEEvNT_6ParamsE,"a",@progbits
	.sectionflags	@""
	.align	4
.nv.constant0._ZN7cutlass13device_kernelINS_4gemm6kernel13GemmUniversalIN4cute5tupleIJiiiiEEENS1_10collective13CollectiveMmaINS1_34MainloopSm90TmaGmmaWarpSpecializedILi18ENS5_IJNS4_1CILi8EEENSA_ILi1EEESC_EEENS1_35KernelTmaWarpSpecializedCooperativeEEENS5_IJNSA_ILi256EEENSA_ILi128EEENSA_ILi32EEEEEEaNS5_IJlSC_lEEEaSK_NS4_8TiledMMAINS4_8MMA_AtomIJNS4_4SM904GMMA27MMA_64x128x32_S32S8S8_SS_TNEEEENS4_6LayoutINS5_IJNSA_ILi2EEESC_SC_EEENS5_IJSC_NSA_ILi0EEESU_EEEEENS5_IJNS4_10UnderscoreESX_SX_EEEEENS4_13SM90_TMA_LOADENS4_14ComposedLayoutINS4_7SwizzleILi1ELi4ELi3EEENS4_18smem_ptr_flag_bitsILi8EEENSR_INS5_IJSB_SI_EEENS5_IJSI_SC_EEEEEEEvNS4_8identityENS4_23SM90_TMA_LOAD_MULTICASTES19_vS1A_EENS_8epilogue10collective6detail29Sm90TmaWarpSpecializedAdapterINS1E_15DefaultEpilogueIaSK_SK_NS1D_6thread17LinearCombinationIaLi1EiiLNS1I_9ScaleType4KindE0ELNS_15FloatRoundStyleE2EaEENS1_15EpilogueDefaultEEEEEvvEEEEvNT_6ParamsE:
	.zero		1664


//--------------------- SYMBOLS --------------------------

	.type		.nv.reservedSmem.offset0,@object
	.size		.nv.reservedSmem.offset0,0x4
	.type		__assertfail,@function
